//
// Generated by NVIDIA NVVM Compiler
//
// Compiler Build ID: CL-36424714
// Cuda compilation tools, release 13.0, V13.0.88
// Based on NVVM 20.0.0
//

.version 9.0
.target sm_100
.address_size 64

	// .globl	_Z22find_hashtag_positionsPciPiS0_

.visible .entry _Z22find_hashtag_positionsPciPiS0_(
	.param .u64 .ptr .align 1 _Z22find_hashtag_positionsPciPiS0__param_0,
	.param .u32 _Z22find_hashtag_positionsPciPiS0__param_1,
	.param .u64 .ptr .align 1 _Z22find_hashtag_positionsPciPiS0__param_2,
	.param .u64 .ptr .align 1 _Z22find_hashtag_positionsPciPiS0__param_3
)
{
	.reg .pred 	%p<3>;
	.reg .b16 	%rs<2>;
	.reg .b32 	%r<7>;
	.reg .b64 	%rd<11>;

	ld.param.u64 	%rd1, [_Z22find_hashtag_positionsPciPiS0__param_0];
	ld.param.u32 	%r2, [_Z22find_hashtag_positionsPciPiS0__param_1];
	ld.param.u64 	%rd2, [_Z22find_hashtag_positionsPciPiS0__param_2];
	ld.param.u64 	%rd3, [_Z22find_hashtag_positionsPciPiS0__param_3];
	mov.u32 	%r3, %ctaid.x;
	mov.u32 	%r4, %ntid.x;
	mov.u32 	%r5, %tid.x;
	mad.lo.s32 	%r1, %r3, %r4, %r5;
	setp.ge.s32 	%p1, %r1, %r2;
	@%p1 bra 	$L__BB0_3;
	cvta.to.global.u64 	%rd4, %rd1;
	cvt.s64.s32 	%rd5, %r1;
	add.s64 	%rd6, %rd4, %rd5;
	ld.global.u8 	%rs1, [%rd6];
	setp.ne.s16 	%p2, %rs1, 35;
	@%p2 bra 	$L__BB0_3;
	cvta.to.global.u64 	%rd7, %rd3;
	atom.global.add.u32 	%r6, [%rd7], 1;
	cvta.to.global.u64 	%rd8, %rd2;
	mul.wide.s32 	%rd9, %r6, 4;
	add.s64 	%rd10, %rd8, %rd9;
	st.global.u32 	[%rd10], %r1;
$L__BB0_3:
	ret;

}
	// .globl	_Z27parallel_hashtag_extractingPciPiiPA64_c
.visible .entry _Z27parallel_hashtag_extractingPciPiiPA64_c(
	.param .u64 .ptr .align 1 _Z27parallel_hashtag_extractingPciPiiPA64_c_param_0,
	.param .u32 _Z27parallel_hashtag_extractingPciPiiPA64_c_param_1,
	.param .u64 .ptr .align 1 _Z27parallel_hashtag_extractingPciPiiPA64_c_param_2,
	.param .u32 _Z27parallel_hashtag_extractingPciPiiPA64_c_param_3,
	.param .u64 .ptr .align 1 _Z27parallel_hashtag_extractingPciPiiPA64_c_param_4
)
{
	.reg .pred 	%p<15>;
	.reg .b16 	%rs<12>;
	.reg .b32 	%r<16>;
	.reg .b64 	%rd<20>;

	ld.param.u64 	%rd5, [_Z27parallel_hashtag_extractingPciPiiPA64_c_param_0];
	ld.param.u32 	%r6, [_Z27parallel_hashtag_extractingPciPiiPA64_c_param_1];
	ld.param.u64 	%rd6, [_Z27parallel_hashtag_extractingPciPiiPA64_c_param_2];
	ld.param.u32 	%r7, [_Z27parallel_hashtag_extractingPciPiiPA64_c_param_3];
	ld.param.u64 	%rd7, [_Z27parallel_hashtag_extractingPciPiiPA64_c_param_4];
	mov.u32 	%r8, %ctaid.x;
	mov.u32 	%r9, %ntid.x;
	mov.u32 	%r10, %tid.x;
	mad.lo.s32 	%r1, %r8, %r9, %r10;
	setp.ge.s32 	%p1, %r1, %r7;
	@%p1 bra 	$L__BB1_11;
	cvta.to.global.u64 	%rd9, %rd7;
	cvta.to.global.u64 	%rd10, %rd6;
	mul.wide.s32 	%rd11, %r1, 4;
	add.s64 	%rd12, %rd10, %rd11;
	ld.global.u32 	%r2, [%rd12];
	setp.ge.s32 	%p2, %r2, %r6;
	mul.wide.s32 	%rd13, %r1, 64;
	add.s64 	%rd1, %rd9, %rd13;
	mov.b64 	%rd19, 0;
	@%p2 bra 	$L__BB1_10;
	cvta.to.global.u64 	%rd2, %rd5;
	mov.b32 	%r15, 0;
$L__BB1_3:
	add.s32 	%r12, %r15, %r2;
	cvt.s64.s32 	%rd14, %r12;
	add.s64 	%rd15, %rd2, %rd14;
	ld.global.u8 	%rs2, [%rd15];
	and.b16  	%rs3, %rs2, 223;
	add.s16 	%rs4, %rs3, -91;
	and.b16  	%rs5, %rs4, 255;
	setp.gt.u16 	%p3, %rs5, 229;
	add.s16 	%rs6, %rs2, -58;
	and.b16  	%rs7, %rs6, 255;
	setp.gt.u16 	%p4, %rs7, 245;
	or.pred  	%p5, %p3, %p4;
	@%p5 bra 	$L__BB1_6;
	setp.eq.s16 	%p7, %rs2, 35;
	@%p7 bra 	$L__BB1_7;
	setp.eq.s16 	%p8, %rs2, 95;
	@%p8 bra 	$L__BB1_7;
	bra.uni 	$L__BB1_9;
$L__BB1_6:
	setp.eq.s16 	%p6, %rs2, 10;
	@%p6 bra 	$L__BB1_9;
$L__BB1_7:
	setp.eq.s16 	%p9, %rs2, 35;
	setp.ne.s32 	%p10, %r15, 0;
	and.pred  	%p11, %p9, %p10;
	@%p11 bra 	$L__BB1_9;
	add.s32 	%r4, %r15, 1;
	cvt.u64.u32 	%rd16, %r15;
	add.s64 	%rd17, %rd1, %rd16;
	st.global.u8 	[%rd17], %rs2;
	add.s32 	%r13, %r4, %r2;
	setp.lt.s32 	%p12, %r13, %r6;
	setp.lt.u32 	%p13, %r15, 62;
	and.pred  	%p14, %p12, %p13;
	mov.u32 	%r15, %r4;
	@%p14 bra 	$L__BB1_3;
$L__BB1_9:
	cvt.u64.u32 	%rd19, %r15;
$L__BB1_10:
	add.s64 	%rd18, %rd1, %rd19;
	mov.b16 	%rs11, 0;
	st.global.u8 	[%rd18], %rs11;
$L__BB1_11:
	ret;

}
	// .globl	_Z21unique_count_hashtagsPA64_ciS0_PiS1_
.visible .entry _Z21unique_count_hashtagsPA64_ciS0_PiS1_(
	.param .u64 .ptr .align 1 _Z21unique_count_hashtagsPA64_ciS0_PiS1__param_0,
	.param .u32 _Z21unique_count_hashtagsPA64_ciS0_PiS1__param_1,
	.param .u64 .ptr .align 1 _Z21unique_count_hashtagsPA64_ciS0_PiS1__param_2,
	.param .u64 .ptr .align 1 _Z21unique_count_hashtagsPA64_ciS0_PiS1__param_3,
	.param .u64 .ptr .align 1 _Z21unique_count_hashtagsPA64_ciS0_PiS1__param_4
)
{
	.reg .pred 	%p<16>;
	.reg .b16 	%rs<11>;
	.reg .b32 	%r<38>;
	.reg .b64 	%rd<53>;

	ld.param.u64 	%rd19, [_Z21unique_count_hashtagsPA64_ciS0_PiS1__param_0];
	ld.param.u32 	%r19, [_Z21unique_count_hashtagsPA64_ciS0_PiS1__param_1];
	ld.param.u64 	%rd20, [_Z21unique_count_hashtagsPA64_ciS0_PiS1__param_2];
	ld.param.u64 	%rd21, [_Z21unique_count_hashtagsPA64_ciS0_PiS1__param_3];
	ld.param.u64 	%rd22, [_Z21unique_count_hashtagsPA64_ciS0_PiS1__param_4];
	cvta.to.global.u64 	%rd1, %rd21;
	cvta.to.global.u64 	%rd2, %rd20;
	cvta.to.global.u64 	%rd3, %rd22;
	mov.u32 	%r20, %ctaid.x;
	mov.u32 	%r21, %ntid.x;
	mov.u32 	%r22, %tid.x;
	mad.lo.s32 	%r1, %r20, %r21, %r22;
	setp.ge.s32 	%p1, %r1, %r19;
	@%p1 bra 	$L__BB2_20;
	cvta.to.global.u64 	%rd4, %rd19;
	mul.wide.s32 	%rd23, %r1, 64;
	add.s64 	%rd5, %rd4, %rd23;
	mov.b32 	%r32, 0;
$L__BB2_2:
	mov.u32 	%r2, %r32;
	cvt.u64.u32 	%rd24, %r2;
	add.s64 	%rd25, %rd5, %rd24;
	ld.global.u8 	%rs1, [%rd25];
	setp.ne.s16 	%p2, %rs1, 0;
	setp.lt.u32 	%p3, %r2, 64;
	and.pred  	%p4, %p2, %p3;
	add.s32 	%r32, %r2, 1;
	@%p4 bra 	$L__BB2_2;
	setp.lt.u32 	%p5, %r2, 2;
	@%p5 bra 	$L__BB2_20;
	ld.global.u32 	%r4, [%rd3];
	setp.lt.s32 	%p6, %r4, 1;
	@%p6 bra 	$L__BB2_10;
	mov.b32 	%r33, 0;
$L__BB2_6:
	mul.wide.u32 	%rd26, %r33, 64;
	add.s64 	%rd6, %rd2, %rd26;
	mov.b32 	%r34, 0;
	bra.uni 	$L__BB2_8;
$L__BB2_7:
	add.s32 	%r34, %r34, 1;
	setp.eq.s32 	%p8, %r34, %r2;
	@%p8 bra 	$L__BB2_18;
$L__BB2_8:
	cvt.u64.u32 	%rd27, %r34;
	add.s64 	%rd28, %rd5, %rd27;
	ld.global.u8 	%rs2, [%rd28];
	add.s64 	%rd29, %rd6, %rd27;
	ld.global.u8 	%rs3, [%rd29];
	setp.eq.s16 	%p7, %rs2, %rs3;
	@%p7 bra 	$L__BB2_7;
$L__BB2_9:
	add.s32 	%r33, %r33, 1;
	setp.lt.s32 	%p10, %r33, %r4;
	@%p10 bra 	$L__BB2_6;
$L__BB2_10:
	atom.global.add.u32 	%r9, [%rd3], 1;
	setp.gt.s32 	%p11, %r9, 49999;
	@%p11 bra 	$L__BB2_17;
	max.u32 	%r10, %r2, 1;
	setp.lt.u32 	%p12, %r2, 4;
	mov.b32 	%r36, 0;
	@%p12 bra 	$L__BB2_14;
	and.b32  	%r36, %r10, 2147483644;
	and.b32  	%r27, %r2, -4;
	neg.s32 	%r35, %r27;
	add.s64 	%rd33, %rd23, %rd4;
	add.s64 	%rd50, %rd33, 1;
	mul.wide.s32 	%rd34, %r9, 64;
	add.s64 	%rd35, %rd34, %rd2;
	add.s64 	%rd49, %rd35, 3;
$L__BB2_13:
	ld.global.u8 	%rs5, [%rd50+-1];
	st.global.u8 	[%rd49+-3], %rs5;
	ld.global.u8 	%rs6, [%rd50];
	st.global.u8 	[%rd49+-2], %rs6;
	ld.global.u8 	%rs7, [%rd50+1];
	st.global.u8 	[%rd49+-1], %rs7;
	ld.global.u8 	%rs8, [%rd50+2];
	st.global.u8 	[%rd49], %rs8;
	add.s32 	%r35, %r35, 4;
	add.s64 	%rd50, %rd50, 4;
	add.s64 	%rd49, %rd49, 4;
	setp.ne.s32 	%p13, %r35, 0;
	@%p13 bra 	$L__BB2_13;
$L__BB2_14:
	and.b32  	%r28, %r10, 3;
	setp.eq.s32 	%p14, %r28, 0;
	@%p14 bra 	$L__BB2_17;
	mul.wide.s32 	%rd36, %r9, 64;
	cvt.u64.u32 	%rd37, %r36;
	add.s64 	%rd38, %rd36, %rd37;
	add.s64 	%rd52, %rd2, %rd38;
	add.s64 	%rd40, %rd23, %rd37;
	add.s64 	%rd51, %rd4, %rd40;
	neg.s32 	%r37, %r28;
$L__BB2_16:
	.pragma "nounroll";
	ld.global.u8 	%rs9, [%rd51];
	st.global.u8 	[%rd52], %rs9;
	add.s64 	%rd52, %rd52, 1;
	add.s64 	%rd51, %rd51, 1;
	add.s32 	%r37, %r37, 1;
	setp.ne.s32 	%p15, %r37, 0;
	@%p15 bra 	$L__BB2_16;
$L__BB2_17:
	mul.wide.s32 	%rd42, %r9, 64;
	add.s64 	%rd43, %rd2, %rd42;
	add.s64 	%rd44, %rd43, %rd24;
	mov.b16 	%rs10, 0;
	st.global.u8 	[%rd44], %rs10;
	mul.wide.s32 	%rd45, %r9, 4;
	add.s64 	%rd46, %rd1, %rd45;
	mov.b32 	%r30, 1;
	st.global.u32 	[%rd46], %r30;
	bra.uni 	$L__BB2_20;
$L__BB2_18:
	add.s64 	%rd31, %rd6, %rd24;
	ld.global.u8 	%rs4, [%rd31];
	setp.ne.s16 	%p9, %rs4, 0;
	@%p9 bra 	$L__BB2_9;
	mul.wide.u32 	%rd47, %r33, 4;
	add.s64 	%rd48, %rd1, %rd47;
	atom.global.add.u32 	%r31, [%rd48], 1;
$L__BB2_20:
	ret;

}


// ===== COMPILED SASS (sm_100) =====

	.target	sm_100

	.elftype	@"ET_EXEC"


//--------------------- .note.nv.tkinfo           --------------------------
	.section	.note.nv.tkinfo,"",@"SHT_NOTE"
	.sectionflags	@"SHF_NOTE_NV_TKINFO"
	.tkinfo
        /*0018*/ 	.word	0x00000002
        /*0030*/ 	.string	""
        /*0030*/ 	.string	"ptxas"
        /*0030*/ 	.string	"Cuda compilation tools, release 13.0, V13.0.88"
        /*0030*/ 	.string	"Build cuda_13.0.r13.0/compiler.36424714_0"
        /*0030*/ 	.string	"-arch sm_100 -m 64 "



//--------------------- .note.nv.cuinfo           --------------------------
	.section	.note.nv.cuinfo,"",@"SHT_NOTE"
	.sectionflags	@"SHF_NOTE_NV_CUINFO"
        /*0018*/ 	.short	0x0002
        /*001a*/ 	.short	0x0064
        /*001c*/ 	.short	0x0082
	.zero		2


//--------------------- .nv.info                  --------------------------
	.section	.nv.info,"",@"SHT_CUDA_INFO"
	.align	4


	//----- nvinfo : EIATTR_REGCOUNT
	.align		4
        /*0000*/ 	.byte	0x04, 0x2f
        /*0002*/ 	.short	(.L_1 - .L_0)
	.align		4
.L_0:
        /*0004*/ 	.word	index@(_Z22find_hashtag_positionsPciPiS0_)
        /*0008*/ 	.word	0x0000000e


	//----- nvinfo : EIATTR_FRAME_SIZE
	.align		4
.L_1:
        /*000c*/ 	.byte	0x04, 0x11
        /*000e*/ 	.short	(.L_3 - .L_2)
	.align		4
.L_2:
        /*0010*/ 	.word	index@(_Z22find_hashtag_positionsPciPiS0_)
        /*0014*/ 	.word	0x00000000


	//----- nvinfo : EIATTR_REGCOUNT
	.align		4
.L_3:
        /*0018*/ 	.byte	0x04, 0x2f
        /*001a*/ 	.short	(.L_5 - .L_4)
	.align		4
.L_4:
        /*001c*/ 	.word	index@(_Z27parallel_hashtag_extractingPciPiiPA64_c)
        /*0020*/ 	.word	0x0000000c


	//----- nvinfo : EIATTR_FRAME_SIZE
	.align		4
.L_5:
        /*0024*/ 	.byte	0x04, 0x11
        /*0026*/ 	.short	(.L_7 - .L_6)
	.align		4
.L_6:
        /*0028*/ 	.word	index@(_Z27parallel_hashtag_extractingPciPiiPA64_c)
        /*002c*/ 	.word	0x00000000


	//----- nvinfo : EIATTR_REGCOUNT
	.align		4
.L_7:
        /*0030*/ 	.byte	0x04, 0x2f
        /*0032*/ 	.short	(.L_9 - .L_8)
	.align		4
.L_8:
        /*0034*/ 	.word	index@(_Z21unique_count_hashtagsPA64_ciS0_PiS1_)
        /*0038*/ 	.word	0x00000018


	//----- nvinfo : EIATTR_FRAME_SIZE
	.align		4
.L_9:
        /*003c*/ 	.byte	0x04, 0x11
        /*003e*/ 	.short	(.L_11 - .L_10)
	.align		4
.L_10:
        /*0040*/ 	.word	index@(_Z21unique_count_hashtagsPA64_ciS0_PiS1_)
        /*0044*/ 	.word	0x00000000


	//----- nvinfo : EIATTR_MIN_STACK_SIZE
	.align		4
.L_11:
        /*0048*/ 	.byte	0x04, 0x12
        /*004a*/ 	.short	(.L_13 - .L_12)
	.align		4
.L_12:
        /*004c*/ 	.word	index@(_Z21unique_count_hashtagsPA64_ciS0_PiS1_)
        /*0050*/ 	.word	0x00000000


	//----- nvinfo : EIATTR_MIN_STACK_SIZE
	.align		4
.L_13:
        /*0054*/ 	.byte	0x04, 0x12
        /*0056*/ 	.short	(.L_15 - .L_14)
	.align		4
.L_14:
        /*0058*/ 	.word	index@(_Z27parallel_hashtag_extractingPciPiiPA64_c)
        /*005c*/ 	.word	0x00000000


	//----- nvinfo : EIATTR_MIN_STACK_SIZE
	.align		4
.L_15:
        /*0060*/ 	.byte	0x04, 0x12
        /*0062*/ 	.short	(.L_17 - .L_16)
	.align		4
.L_16:
        /*0064*/ 	.word	index@(_Z22find_hashtag_positionsPciPiS0_)
        /*0068*/ 	.word	0x00000000
.L_17:


//--------------------- .nv.compat                --------------------------
	.section	.nv.compat,"",@"SHT_CUDA_COMPAT_INFO"
	.align	4
        /*0000*/ 	.byte	0x02, 0x09, 0x00, 0x00, 0x02, 0x02, 0x01, 0x00, 0x02, 0x05, 0x05, 0x00, 0x03, 0x07, 0x01, 0x01
        /*0010*/ 	.byte	0x02, 0x03, 0x00, 0x00, 0x02, 0x06, 0x01, 0x00, 0x04, 0x0b, 0x08, 0x00, 0x09, 0x00, 0x00, 0x00
        /*0020*/ 	.byte	0x00, 0x00, 0x00, 0x00


//--------------------- .nv.info._Z21unique_count_hashtagsPA64_ciS0_PiS1_ --------------------------
	.section	.nv.info._Z21unique_count_hashtagsPA64_ciS0_PiS1_,"",@"SHT_CUDA_INFO"
	.sectionflags	@""
	.align	4


	//----- nvinfo : EIATTR_CUDA_API_VERSION
	.align		4
        /*0000*/ 	.byte	0x04, 0x37
        /*0002*/ 	.short	(.L_19 - .L_18)
.L_18:
        /*0004*/ 	.word	0x00000082


	//----- nvinfo : EIATTR_KPARAM_INFO
	.align		4
.L_19:
        /*0008*/ 	.byte	0x04, 0x17
        /*000a*/ 	.short	(.L_21 - .L_20)
.L_20:
        /*000c*/ 	.word	0x00000000
        /*0010*/ 	.short	0x0004
        /*0012*/ 	.short	0x0020
        /*0014*/ 	.byte	0x00, 0xf5, 0x21, 0x00


	//----- nvinfo : EIATTR_KPARAM_INFO
	.align		4
.L_21:
        /*0018*/ 	.byte	0x04, 0x17
        /*001a*/ 	.short	(.L_23 - .L_22)
.L_22:
        /*001c*/ 	.word	0x00000000
        /*0020*/ 	.short	0x0003
        /*0022*/ 	.short	0x0018
        /*0024*/ 	.byte	0x00, 0xf5, 0x21, 0x00


	//----- nvinfo : EIATTR_KPARAM_INFO
	.align		4
.L_23:
        /*0028*/ 	.byte	0x04, 0x17
        /*002a*/ 	.short	(.L_25 - .L_24)
.L_24:
        /*002c*/ 	.word	0x00000000
        /*0030*/ 	.short	0x0002
        /*0032*/ 	.short	0x0010
        /*0034*/ 	.byte	0x00, 0xf5, 0x21, 0x00


	//----- nvinfo : EIATTR_KPARAM_INFO
	.align		4
.L_25:
        /*0038*/ 	.byte	0x04, 0x17
        /*003a*/ 	.short	(.L_27 - .L_26)
.L_26:
        /*003c*/ 	.word	0x00000000
        /*0040*/ 	.short	0x0001
        /*0042*/ 	.short	0x0008
        /*0044*/ 	.byte	0x00, 0xf0, 0x11, 0x00


	//----- nvinfo : EIATTR_KPARAM_INFO
	.align		4
.L_27:
        /*0048*/ 	.byte	0x04, 0x17
        /*004a*/ 	.short	(.L_29 - .L_28)
.L_28:
        /*004c*/ 	.word	0x00000000
        /*0050*/ 	.short	0x0000
        /*0052*/ 	.short	0x0000
        /*0054*/ 	.byte	0x00, 0xf5, 0x21, 0x00


	//----- nvinfo : EIATTR_SPARSE_MMA_MASK
	.align		4
.L_29:
        /*0058*/ 	.byte	0x03, 0x50
        /*005a*/ 	.short	0x0000


	//----- nvinfo : EIATTR_MAXREG_COUNT
	.align		4
        /*005c*/ 	.byte	0x03, 0x1b
        /*005e*/ 	.short	0x00ff


	//----- nvinfo : EIATTR_MERCURY_ISA_VERSION
	.align		4
        /*0060*/ 	.byte	0x03, 0x5f
        /*0062*/ 	.short	0x0101


	//----- nvinfo : EIATTR_INT_WARP_WIDE_INSTR_OFFSETS
	.align		4
        /*0064*/ 	.byte	0x04, 0x31
        /*0066*/ 	.short	(.L_31 - .L_30)


	//   ....[0]....
.L_30:
        /*0068*/ 	.word	0x000003b0


	//   ....[1]....
        /*006c*/ 	.word	0x00000450


	//----- nvinfo : EIATTR_VRC_CTA_INIT_COUNT
	.align		4
.L_31:
        /*0070*/ 	.byte	0x02, 0x4a
	.zero		1
	.zero		1


	//----- nvinfo : EIATTR_EXIT_INSTR_OFFSETS
	.align		4
        /*0074*/ 	.byte	0x04, 0x1c
        /*0076*/ 	.short	(.L_33 - .L_32)


	//   ....[0]....
.L_32:
        /*0078*/ 	.word	0x00000070


	//   ....[1]....
        /*007c*/ 	.word	0x00000170


	//   ....[2]....
        /*0080*/ 	.word	0x00000e80


	//   ....[3]....
        /*0084*/ 	.word	0x00000ed0


	//----- nvinfo : EIATTR_CRS_STACK_SIZE
	.align		4
.L_33:
        /*0088*/ 	.byte	0x04, 0x1e
        /*008a*/ 	.short	(.L_35 - .L_34)
.L_34:
        /*008c*/ 	.word	0x00000000


	//----- nvinfo : EIATTR_CBANK_PARAM_SIZE
	.align		4
.L_35:
        /*0090*/ 	.byte	0x03, 0x19
        /*0092*/ 	.short	0x0028


	//----- nvinfo : EIATTR_PARAM_CBANK
	.align		4
        /*0094*/ 	.byte	0x04, 0x0a
        /*0096*/ 	.short	(.L_37 - .L_36)
	.align		4
.L_36:
        /*0098*/ 	.word	index@(.nv.constant0._Z21unique_count_hashtagsPA64_ciS0_PiS1_)
        /*009c*/ 	.short	0x0380
        /*009e*/ 	.short	0x0028


	//----- nvinfo : EIATTR_SW_WAR
	.align		4
.L_37:
        /*00a0*/ 	.byte	0x04, 0x36
        /*00a2*/ 	.short	(.L_39 - .L_38)
.L_38:
        /*00a4*/ 	.word	0x00000008
.L_39:


//--------------------- .nv.info._Z27parallel_hashtag_extractingPciPiiPA64_c --------------------------
	.section	.nv.info._Z27parallel_hashtag_extractingPciPiiPA64_c,"",@"SHT_CUDA_INFO"
	.sectionflags	@""
	.align	4


	//----- nvinfo : EIATTR_CUDA_API_VERSION
	.align		4
        /*0000*/ 	.byte	0x04, 0x37
        /*0002*/ 	.short	(.L_41 - .L_40)
.L_40:
        /*0004*/ 	.word	0x00000082


	//----- nvinfo : EIATTR_KPARAM_INFO
	.align		4
.L_41:
        /*0008*/ 	.byte	0x04, 0x17
        /*000a*/ 	.short	(.L_43 - .L_42)
.L_42:
        /*000c*/ 	.word	0x00000000
        /*0010*/ 	.short	0x0004
        /*0012*/ 	.short	0x0020
        /*0014*/ 	.byte	0x00, 0xf5, 0x21, 0x00


	//----- nvinfo : EIATTR_KPARAM_INFO
	.align		4
.L_43:
        /*0018*/ 	.byte	0x04, 0x17
        /*001a*/ 	.short	(.L_45 - .L_44)
.L_44:
        /*001c*/ 	.word	0x00000000
        /*0020*/ 	.short	0x0003
        /*0022*/ 	.short	0x0018
        /*0024*/ 	.byte	0x00, 0xf0, 0x11, 0x00


	//----- nvinfo : EIATTR_KPARAM_INFO
	.align		4
.L_45:
        /*0028*/ 	.byte	0x04, 0x17
        /*002a*/ 	.short	(.L_47 - .L_46)
.L_46:
        /*002c*/ 	.word	0x00000000
        /*0030*/ 	.short	0x0002
        /*0032*/ 	.short	0x0010
        /*0034*/ 	.byte	0x00, 0xf5, 0x21, 0x00


	//----- nvinfo : EIATTR_KPARAM_INFO
	.align		4
.L_47:
        /*0038*/ 	.byte	0x04, 0x17
        /*003a*/ 	.short	(.L_49 - .L_48)
.L_48:
        /*003c*/ 	.word	0x00000000
        /*0040*/ 	.short	0x0001
        /*0042*/ 	.short	0x0008
        /*0044*/ 	.byte	0x00, 0xf0, 0x11, 0x00


	//----- nvinfo : EIATTR_KPARAM_INFO
	.align		4
.L_49:
        /*0048*/ 	.byte	0x04, 0x17
        /*004a*/ 	.short	(.L_51 - .L_50)
.L_50:
        /*004c*/ 	.word	0x00000000
        /*0050*/ 	.short	0x0000
        /*0052*/ 	.short	0x0000
        /*0054*/ 	.byte	0x00, 0xf5, 0x21, 0x00


	//----- nvinfo : EIATTR_SPARSE_MMA_MASK
	.align		4
.L_51:
        /*0058*/ 	.byte	0x03, 0x50
        /*005a*/ 	.short	0x0000


	//----- nvinfo : EIATTR_MAXREG_COUNT
	.align		4
        /*005c*/ 	.byte	0x03, 0x1b
        /*005e*/ 	.short	0x00ff


	//----- nvinfo : EIATTR_MERCURY_ISA_VERSION
	.align		4
        /*0060*/ 	.byte	0x03, 0x5f
        /*0062*/ 	.short	0x0101


	//----- nvinfo : EIATTR_VRC_CTA_INIT_COUNT
	.align		4
        /*0064*/ 	.byte	0x02, 0x4a
	.zero		1
	.zero		1


	//----- nvinfo : EIATTR_EXIT_INSTR_OFFSETS
	.align		4
        /*0068*/ 	.byte	0x04, 0x1c
        /*006a*/ 	.short	(.L_53 - .L_52)


	//   ....[0]....
.L_52:
        /*006c*/ 	.word	0x00000070


	//   ....[1]....
        /*0070*/ 	.word	0x00000400


	//----- nvinfo : EIATTR_CRS_STACK_SIZE
	.align		4
.L_53:
        /*0074*/ 	.byte	0x04, 0x1e
        /*0076*/ 	.short	(.L_55 - .L_54)
.L_54:
        /*0078*/ 	.word	0x00000000


	//----- nvinfo : EIATTR_CBANK_PARAM_SIZE
	.align		4
.L_55:
        /*007c*/ 	.byte	0x03, 0x19
        /*007e*/ 	.short	0x0028


	//----- nvinfo : EIATTR_PARAM_CBANK
	.align		4
        /*0080*/ 	.byte	0x04, 0x0a
        /*0082*/ 	.short	(.L_57 - .L_56)
	.align		4
.L_56:
        /*0084*/ 	.word	index@(.nv.constant0._Z27parallel_hashtag_extractingPciPiiPA64_c)
        /*0088*/ 	.short	0x0380
        /*008a*/ 	.short	0x0028


	//----- nvinfo : EIATTR_SW_WAR
	.align		4
.L_57:
        /*008c*/ 	.byte	0x04, 0x36
        /*008e*/ 	.short	(.L_59 - .L_58)
.L_58:
        /*0090*/ 	.word	0x00000008
.L_59:


//--------------------- .nv.info._Z22find_hashtag_positionsPciPiS0_ --------------------------
	.section	.nv.info._Z22find_hashtag_positionsPciPiS0_,"",@"SHT_CUDA_INFO"
	.sectionflags	@""
	.align	4


	//----- nvinfo : EIATTR_CUDA_API_VERSION
	.align		4
        /*0000*/ 	.byte	0x04, 0x37
        /*0002*/ 	.short	(.L_61 - .L_60)
.L_60:
        /*0004*/ 	.word	0x00000082


	//----- nvinfo : EIATTR_KPARAM_INFO
	.align		4
.L_61:
        /*0008*/ 	.byte	0x04, 0x17
        /*000a*/ 	.short	(.L_63 - .L_62)
.L_62:
        /*000c*/ 	.word	0x00000000
        /*0010*/ 	.short	0x0003
        /*0012*/ 	.short	0x0018
        /*0014*/ 	.byte	0x00, 0xf5, 0x21, 0x00


	//----- nvinfo : EIATTR_KPARAM_INFO
	.align		4
.L_63:
        /*0018*/ 	.byte	0x04, 0x17
        /*001a*/ 	.short	(.L_65 - .L_64)
.L_64:
        /*001c*/ 	.word	0x00000000
        /*0020*/ 	.short	0x0002
        /*0022*/ 	.short	0x0010
        /*0024*/ 	.byte	0x00, 0xf5, 0x21, 0x00


	//----- nvinfo : EIATTR_KPARAM_INFO
	.align		4
.L_65:
        /*0028*/ 	.byte	0x04, 0x17
        /*002a*/ 	.short	(.L_67 - .L_66)
.L_66:
        /*002c*/ 	.word	0x00000000
        /*0030*/ 	.short	0x0001
        /*0032*/ 	.short	0x0008
        /*0034*/ 	.byte	0x00, 0xf0, 0x11, 0x00


	//----- nvinfo : EIATTR_KPARAM_INFO
	.align		4
.L_67:
        /*0038*/ 	.byte	0x04, 0x17
        /*003a*/ 	.short	(.L_69 - .L_68)
.L_68:
        /*003c*/ 	.word	0x00000000
        /*0040*/ 	.short	0x0000
        /*0042*/ 	.short	0x0000
        /*0044*/ 	.byte	0x00, 0xf5, 0x21, 0x00


	//----- nvinfo : EIATTR_SPARSE_MMA_MASK
	.align		4
.L_69:
        /*0048*/ 	.byte	0x03, 0x50
        /*004a*/ 	.short	0x0000


	//----- nvinfo : EIATTR_MAXREG_COUNT
	.align		4
        /*004c*/ 	.byte	0x03, 0x1b
        /*004e*/ 	.short	0x00ff


	//----- nvinfo : EIATTR_MERCURY_ISA_VERSION
	.align		4
        /*0050*/ 	.byte	0x03, 0x5f
        /*0052*/ 	.short	0x0101


	//----- nvinfo : EIATTR_INT_WARP_WIDE_INSTR_OFFSETS
	.align		4
        /*0054*/ 	.byte	0x04, 0x31
        /*0056*/ 	.short	(.L_71 - .L_70)


	//   ....[0]....
.L_70:
        /*0058*/ 	.word	0x00000100


	//   ....[1]....
        /*005c*/ 	.word	0x000001a0


	//----- nvinfo : EIATTR_VRC_CTA_INIT_COUNT
	.align		4
.L_71:
        /*0060*/ 	.byte	0x02, 0x4a
	.zero		1
	.zero		1


	//----- nvinfo : EIATTR_EXIT_INSTR_OFFSETS
	.align		4
        /*0064*/ 	.byte	0x04, 0x1c
        /*0066*/ 	.short	(.L_73 - .L_72)


	//   ....[0]....
.L_72:
        /*0068*/ 	.word	0x00000070


	//   ....[1]....
        /*006c*/ 	.word	0x000000e0


	//   ....[2]....
        /*0070*/ 	.word	0x000001e0


	//----- nvinfo : EIATTR_CBANK_PARAM_SIZE
	.align		4
.L_73:
        /*0074*/ 	.byte	0x03, 0x19
        /*0076*/ 	.short	0x0020


	//----- nvinfo : EIATTR_PARAM_CBANK
	.align		4
        /*0078*/ 	.byte	0x04, 0x0a
        /*007a*/ 	.short	(.L_75 - .L_74)
	.align		4
.L_74:
        /*007c*/ 	.word	index@(.nv.constant0._Z22find_hashtag_positionsPciPiS0_)
        /*0080*/ 	.short	0x0380
        /*0082*/ 	.short	0x0020


	//----- nvinfo : EIATTR_SW_WAR
	.align		4
.L_75:
        /*0084*/ 	.byte	0x04, 0x36
        /*0086*/ 	.short	(.L_77 - .L_76)
.L_76:
        /*0088*/ 	.word	0x00000008
.L_77:


//--------------------- .nv.callgraph             --------------------------
	.section	.nv.callgraph,"",@"SHT_CUDA_CALLGRAPH"
	.align	4
	.sectionentsize	8
	.align		4
        /*0000*/ 	.word	0x00000000
	.align		4
        /*0004*/ 	.word	0xffffffff
	.align		4
        /*0008*/ 	.word	0x00000000
	.align		4
        /*000c*/ 	.word	0xfffffffe
	.align		4
        /*0010*/ 	.word	0x00000000
	.align		4
        /*0014*/ 	.word	0xfffffffd
	.align		4
        /*0018*/ 	.word	0x00000000
	.align		4
        /*001c*/ 	.word	0xfffffffc


//--------------------- .text._Z21unique_count_hashtagsPA64_ciS0_PiS1_ --------------------------
	.section	.text._Z21unique_count_hashtagsPA64_ciS0_PiS1_,"ax",@progbits
	.align	128
        .global         _Z21unique_count_hashtagsPA64_ciS0_PiS1_
        .type           _Z21unique_count_hashtagsPA64_ciS0_PiS1_,@function
        .size           _Z21unique_count_hashtagsPA64_ciS0_PiS1_,(.L_x_33 - _Z21unique_count_hashtagsPA64_ciS0_PiS1_)
        .other          _Z21unique_count_hashtagsPA64_ciS0_PiS1_,@"STO_CUDA_ENTRY STV_DEFAULT"
_Z21unique_count_hashtagsPA64_ciS0_PiS1_:
.text._Z21unique_count_hashtagsPA64_ciS0_PiS1_:
[----:B------:R-:W-:Y:S01]  /*0000*/  LDC R1, c[0x0][0x37c] ;  /* 0x0000df00ff017b82 */ /* 0x000fe20000000800 */
[----:B------:R-:W0:Y:S07]  /*0010*/  S2R R3, SR_TID.X ;  /* 0x0000000000037919 */ /* 0x000e2e0000002100 */
[----:B------:R-:W0:Y:S01]  /*0020*/  S2UR UR4, SR_CTAID.X ;  /* 0x00000000000479c3 */ /* 0x000e220000002500 */
[----:B------:R-:W1:Y:S07]  /*0030*/  LDCU UR5, c[0x0][0x388] ;  /* 0x00007100ff0577ac */ /* 0x000e6e0008000800 */
[----:B------:R-:W0:Y:S02]  /*0040*/  LDC R2, c[0x0][0x360] ;  /* 0x0000d800ff027b82 */ /* 0x000e240000000800 */
[----:B0-----:R-:W-:-:S05]  /*0050*/  IMAD R2, R2, UR4, R3 ;  /* 0x0000000402027c24 */ /* 0x001fca000f8e0203 */
[----:B-1----:R-:W-:-:S13]  /*0060*/  ISETP.GE.AND P0, PT, R2, UR5, PT ;  /* 0x0000000502007c0c */ /* 0x002fda000bf06270 */
[----:B------:R-:W-:Y:S05]  /*0070*/  @P0 EXIT ;  /* 0x000000000000094d */ /* 0x000fea0003800000 */
[----:B------:R-:W0:Y:S01]  /*0080*/  LDC.64 R4, c[0x0][0x380] ;  /* 0x0000e000ff047b82 */ /* 0x000e220000000a00 */
[----:B------:R-:W-:Y:S01]  /*0090*/  BSSY.RECONVERGENT B0, `(.L_x_0) ;  /* 0x000000c000007945 */ /* 0x000fe20003800200 */
[----:B------:R-:W-:Y:S01]  /*00a0*/  IMAD.MOV.U32 R3, RZ, RZ, RZ ;  /* 0x000000ffff037224 */ /* 0x000fe200078e00ff */
[----:B------:R-:W1:Y:S02]  /*00b0*/  LDCU.64 UR4, c[0x0][0x358] ;  /* 0x00006b00ff0477ac */ /* 0x000e640008000a00 */
[----:B01----:R-:W-:-:S07]  /*00c0*/  IMAD.WIDE R4, R2, 0x40, R4 ;  /* 0x0000004002047825 */ /* 0x003fce00078e0204 */
.L_x_1:
[----:B------:R-:W-:-:S05]  /*00d0*/  IADD3 R6, P0, PT, R4, R3, RZ ;  /* 0x0000000304067210 */ /* 0x000fca0007f1e0ff */
[----:B------:R-:W-:-:S05]  /*00e0*/  IMAD.X R7, RZ, RZ, R5, P0 ;  /* 0x000000ffff077224 */ /* 0x000fca00000e0605 */
[----:B------:R-:W2:Y:S01]  /*00f0*/  LDG.E.U8 R6, desc[UR4][R6.64] ;  /* 0x0000000406067981 */ /* 0x000ea2000c1e1100 */
[C---:B------:R-:W-:Y:S01]  /*0100*/  ISETP.GE.U32.AND P0, PT, R3.reuse, 0x40, PT ;  /* 0x000000400300780c */ /* 0x040fe20003f06070 */
[----:B------:R-:W-:Y:S02]  /*0110*/  IMAD.MOV.U32 R0, RZ, RZ, R3 ;  /* 0x000000ffff007224 */ /* 0x000fe400078e0003 */
[----:B------:R-:W-:Y:S01]  /*0120*/  VIADD R3, R3, 0x1 ;  /* 0x0000000103037836 */ /* 0x000fe20000000000 */
[----:B--2---:R-:W-:-:S13]  /*0130*/  ISETP.NE.AND P1, PT, R6, RZ, PT ;  /* 0x000000ff0600720c */ /* 0x004fda0003f25270 */
[----:B------:R-:W-:Y:S05]  /*0140*/  @!P0 BRA P1, `(.L_x_1) ;  /* 0xfffffffc00e08947 */ /* 0x000fea000083ffff */
[----:B------:R-:W-:Y:S05]  /*0150*/  BSYNC.RECONVERGENT B0 ;  /* 0x0000000000007941 */ /* 0x000fea0003800200 */
.L_x_0:
[----:B------:R-:W-:-:S13]  /*0160*/  ISETP.GE.U32.AND P0, PT, R0, 0x2, PT ;  /* 0x000000020000780c */ /* 0x000fda0003f06070 */
[----:B------:R-:W-:Y:S05]  /*0170*/  @!P0 EXIT ;  /* 0x000000000000894d */ /* 0x000fea0003800000 */
[----:B------:R-:W0:Y:S02]  /*0180*/  LDC.64 R6, c[0x0][0x3a0] ;  /* 0x0000e800ff067b82 */ /* 0x000e240000000a00 */
[----:B0-----:R-:W2:Y:S01]  /*0190*/  LDG.E R3, desc[UR4][R6.64] ;  /* 0x0000000406037981 */ /* 0x001ea2000c1e1900 */
[----:B------:R-:W-:Y:S01]  /*01a0*/  BSSY.RECONVERGENT B0, `(.L_x_2) ;  /* 0x000001f000007945 */ /* 0x000fe20003800200 */
[----:B--2---:R-:W-:-:S13]  /*01b0*/  ISETP.GE.AND P0, PT, R3, 0x1, PT ;  /* 0x000000010300780c */ /* 0x004fda0003f06270 */
[----:B------:R-:W-:Y:S05]  /*01c0*/  @!P0 BRA `(.L_x_3) ;  /* 0x0000000000708947 */ /* 0x000fea0003800000 */
[----:B------:R-:W-:-:S07]  /*01d0*/  IMAD.MOV.U32 R13, RZ, RZ, RZ ;  /* 0x000000ffff0d7224 */ /* 0x000fce00078e00ff */
.L_x_9:
[----:B------:R-:W0:Y:S01]  /*01e0*/  LDC.64 R6, c[0x0][0x390] ;  /* 0x0000e400ff067b82 */ /* 0x000e220000000a00 */
[----:B------:R-:W-:Y:S01]  /*01f0*/  BSSY.RECONVERGENT B1, `(.L_x_4) ;  /* 0x0000016000017945 */ /* 0x000fe20003800200 */
[----:B------:R-:W-:-:S03]  /*0200*/  HFMA2 R15, -RZ, RZ, 0, 0 ;  /* 0x00000000ff0f7431 */ /* 0x000fc600000001ff */
[----:B------:R-:W-:Y:S01]  /*0210*/  BSSY.RELIABLE B2, `(.L_x_5) ;  /* 0x000000e000027945 */ /* 0x000fe20003800100 */
[----:B0-----:R-:W-:-:S07]  /*0220*/  IMAD.WIDE.U32 R10, R13, 0x40, R6 ;  /* 0x000000400d0a7825 */ /* 0x001fce00078e0006 */
.L_x_7:
[-C--:B------:R-:W-:Y:S02]  /*0230*/  IADD3 R8, P1, PT, R10, R15.reuse, RZ ;  /* 0x0000000f0a087210 */ /* 0x080fe40007f3e0ff */
[----:B------:R-:W-:-:S03]  /*0240*/  IADD3 R6, P0, PT, R4, R15, RZ ;  /* 0x0000000f04067210 */ /* 0x000fc60007f1e0ff */
[----:B------:R-:W-:Y:S02]  /*0250*/  IMAD.X R9, RZ, RZ, R11, P1 ;  /* 0x000000ffff097224 */ /* 0x000fe400008e060b */
[----:B------:R-:W-:-:S04]  /*0260*/  IMAD.X R7, RZ, RZ, R5, P0 ;  /* 0x000000ffff077224 */ /* 0x000fc800000e0605 */
[----:B------:R-:W2:Y:S04]  /*0270*/  LDG.E.U8 R9, desc[UR4][R8.64] ;  /* 0x0000000408097981 */ /* 0x000ea8000c1e1100 */
[----:B------:R-:W2:Y:S02]  /*0280*/  LDG.E.U8 R6, desc[UR4][R6.64] ;  /* 0x0000000406067981 */ /* 0x000ea4000c1e1100 */
[----:B--2---:R-:W-:-:S13]  /*0290*/  ISETP.NE.AND P0, PT, R6, R9, PT ;  /* 0x000000090600720c */ /* 0x004fda0003f05270 */
[----:B------:R-:W-:Y:S05]  /*02a0*/  @P0 BREAK.RELIABLE B2 ;  /* 0x0000000000020942 */ /* 0x000fea0003800100 */
[----:B------:R-:W-:Y:S05]  /*02b0*/  @P0 BRA `(.L_x_6) ;  /* 0x0000000000240947 */ /* 0x000fea0003800000 */
[----:B------:R-:W-:-:S05]  /*02c0*/  VIADD R15, R15, 0x1 ;  /* 0x000000010f0f7836 */ /* 0x000fca0000000000 */
[----:B------:R-:W-:-:S13]  /*02d0*/  ISETP.NE.AND P0, PT, R15, R0, PT ;  /* 0x000000000f00720c */ /* 0x000fda0003f05270 */
[----:B------:R-:W-:Y:S05]  /*02e0*/  @P0 BRA `(.L_x_7) ;  /* 0xfffffffc00d00947 */ /* 0x000fea000383ffff */
[----:B------:R-:W-:Y:S05]  /*02f0*/  BSYNC.RELIABLE B2 ;  /* 0x0000000000027941 */ /* 0x000fea0003800100 */
.L_x_5:
[----:B------:R-:W-:-:S05]  /*0300*/  IADD3 R6, P0, PT, R10, R0, RZ ;  /* 0x000000000a067210 */ /* 0x000fca0007f1e0ff */
[----:B------:R-:W-:-:S05]  /*0310*/  IMAD.X R7, RZ, RZ, R11, P0 ;  /* 0x000000ffff077224 */ /* 0x000fca00000e060b */
[----:B------:R-:W2:Y:S02]  /*0320*/  LDG.E.U8 R6, desc[UR4][R6.64] ;  /* 0x0000000406067981 */ /* 0x000ea4000c1e1100 */
[----:B--2---:R-:W-:-:S13]  /*0330*/  ISETP.NE.AND P0, PT, R6, RZ, PT ;  /* 0x000000ff0600720c */ /* 0x004fda0003f05270 */
[----:B------:R-:W-:Y:S05]  /*0340*/  @!P0 BRA `(.L_x_8) ;  /* 0x0000000800d08947 */ /* 0x000fea0003800000 */
.L_x_6:
[----:B------:R-:W-:Y:S05]  /*0350*/  BSYNC.RECONVERGENT B1 ;  /* 0x0000000000017941 */ /* 0x000fea0003800200 */
.L_x_4:
[----:B------:R-:W-:-:S05]  /*0360*/  VIADD R13, R13, 0x1 ;  /* 0x000000010d0d7836 */ /* 0x000fca0000000000 */
[----:B------:R-:W-:-:S13]  /*0370*/  ISETP.GE.AND P0, PT, R13, R3, PT ;  /* 0x000000030d00720c */ /* 0x000fda0003f06270 */
[----:B------:R-:W-:Y:S05]  /*0380*/  @!P0 BRA `(.L_x_9) ;  /* 0xfffffffc00948947 */ /* 0x000fea000383ffff */
.L_x_3:
[----:B------:R-:W-:Y:S05]  /*0390*/  BSYNC.RECONVERGENT B0 ;  /* 0x0000000000007941 */ /* 0x000fea0003800200 */
.L_x_2:
[----:B------:R-:W0:Y:S01]  /*03a0*/  S2R R3, SR_LANEID ;  /* 0x0000000000037919 */ /* 0x000e220000000000 */
[----:B------:R-:W-:Y:S01]  /*03b0*/  VOTEU.ANY UR6, UPT, PT ;  /* 0x0000000000067886 */ /* 0x000fe200038e0100 */
[----:B------:R-:W1:Y:S01]  /*03c0*/  LDC.64 R4, c[0x0][0x3a0] ;  /* 0x0000e800ff047b82 */ /* 0x000e620000000a00 */
[----:B------:R-:W0:Y:S08]  /*03d0*/  FLO.U32 R6, UR6 ;  /* 0x0000000600067d00 */ /* 0x000e3000080e0000 */
[----:B------:R-:W1:Y:S01]  /*03e0*/  POPC R7, UR6 ;  /* 0x0000000600077d09 */ /* 0x000e620008000000 */
[----:B0-----:R-:W-:-:S13]  /*03f0*/  ISETP.EQ.U32.AND P0, PT, R6, R3, PT ;  /* 0x000000030600720c */ /* 0x001fda0003f02070 */
[----:B-1----:R-:W2:Y:S01]  /*0400*/  @P0 ATOMG.E.ADD.STRONG.GPU PT, R5, desc[UR4][R4.64], R7 ;  /* 0x80000007040509a8 */ /* 0x002ea200081ef104 */
[----:B------:R-:W-:Y:S01]  /*0410*/  BSSY.RECONVERGENT B2, `(.L_x_10) ;  /* 0x000009d000027945 */ /* 0x000fe20003800200 */
[----:B------:R-:W0:Y:S02]  /*0420*/  S2R R8, SR_LTMASK ;  /* 0x0000000000087919 */ /* 0x000e240000003900 */
[----:B0-----:R-:W-:-:S06]  /*0430*/  LOP3.LUT R8, R8, UR6, RZ, 0xc0, !PT ;  /* 0x0000000608087c12 */ /* 0x001fcc000f8ec0ff */
[----:B------:R-:W0:Y:S01]  /*0440*/  POPC R8, R8 ;  /* 0x0000000800087309 */ /* 0x000e220000000000 */
[----:B--2---:R-:W0:Y:S02]  /*0450*/  SHFL.IDX PT, R3, R5, R6, 0x1f ;  /* 0x00001f0605037589 */ /* 0x004e2400000e0000 */
[----:B0-----:R-:W-:-:S04]  /*0460*/  IADD3 R3, PT, PT, R3, R8, RZ ;  /* 0x0000000803037210 */ /* 0x001fc80007ffe0ff */
[----:B------:R-:W-:-:S13]  /*0470*/  ISETP.GT.AND P0, PT, R3, 0xc34f, PT ;  /* 0x0000c34f0300780c */ /* 0x000fda0003f04270 */
[----:B------:R-:W-:Y:S05]  /*0480*/  @P0 BRA `(.L_x_11) ;  /* 0x0000000800540947 */ /* 0x000fea0003800000 */
[C---:B------:R-:W-:Y:S01]  /*0490*/  ISETP.GE.U32.AND P0, PT, R0.reuse, 0x4, PT ;  /* 0x000000040000780c */ /* 0x040fe20003f06070 */
[----:B------:R-:W-:Y:S01]  /*04a0*/  BSSY.RECONVERGENT B1, `(.L_x_12) ;  /* 0x000007a000017945 */ /* 0x000fe20003800200 */
[----:B------:R-:W-:Y:S01]  /*04b0*/  VIMNMX.U32 R8, PT, PT, R0, 0x1, !PT ;  /* 0x0000000100087848 */ /* 0x000fe20007fe0000 */
[----:B------:R-:W-:-:S10]  /*04c0*/  IMAD.MOV.U32 R10, RZ, RZ, RZ ;  /* 0x000000ffff0a7224 */ /* 0x000fd400078e00ff */
[----:B------:R-:W-:Y:S05]  /*04d0*/  @!P0 BRA `(.L_x_13) ;  /* 0x0000000400d88947 */ /* 0x000fea0003800000 */
[----:B------:R-:W0:Y:S01]  /*04e0*/  LDC.64 R4, c[0x0][0x380] ;  /* 0x0000e000ff047b82 */ /* 0x000e220000000a00 */
[----:B------:R-:W-:Y:S01]  /*04f0*/  LOP3.LUT R9, R0, 0xfffffffc, RZ, 0xc0, !PT ;  /* 0xfffffffc00097812 */ /* 0x000fe200078ec0ff */
[----:B------:R-:W-:Y:S01]  /*0500*/  BSSY.RELIABLE B0, `(.L_x_14) ;  /* 0x0000060000007945 */ /* 0x000fe20003800100 */
[----:B------:R-:W-:-:S03]  /*0510*/  LOP3.LUT R10, R8, 0x7ffffffc, RZ, 0xc0, !PT ;  /* 0x7ffffffc080a7812 */ /* 0x000fc600078ec0ff */
[----:B------:R-:W-:Y:S02]  /*0520*/  IMAD.MOV R9, RZ, RZ, -R9 ;  /* 0x000000ffff097224 */ /* 0x000fe400078e0a09 */
[----:B------:R-:W1:Y:S03]  /*0530*/  LDC.64 R6, c[0x0][0x390] ;  /* 0x0000e400ff067b82 */ /* 0x000e660000000a00 */
[----:B------:R-:W-:Y:S01]  /*0540*/  ISETP.GE.AND P0, PT, R9, RZ, PT ;  /* 0x000000ff0900720c */ /* 0x000fe20003f06270 */
[----:B0-----:R-:W-:-:S03]  /*0550*/  IMAD.WIDE R4, R2, 0x40, R4 ;  /* 0x0000004002047825 */ /* 0x001fc600078e0204 */
[----:B------:R-:W-:Y:S01]  /*0560*/  IADD3 R4, P1, PT, R4, 0x1, RZ ;  /* 0x0000000104047810 */ /* 0x000fe20007f3e0ff */
[----:B-1----:R-:W-:-:S04]  /*0570*/  IMAD.WIDE R6, R3, 0x40, R6 ;  /* 0x0000004003067825 */ /* 0x002fc800078e0206 */
[----:B------:R-:W-:Y:S01]  /*0580*/  IMAD.X R5, RZ, RZ, R5, P1 ;  /* 0x000000ffff057224 */ /* 0x000fe200008e0605 */
[----:B------:R-:W-:-:S05]  /*0590*/  IADD3 R6, P2, PT, R6, 0x3, RZ ;  /* 0x0000000306067810 */ /* 0x000fca0007f5e0ff */
[----:B------:R-:W-:Y:S01]  /*05a0*/  IMAD.X R7, RZ, RZ, R7, P2 ;  /* 0x000000ffff077224 */ /* 0x000fe200010e0607 */
[----:B------:R-:W-:Y:S07]  /*05b0*/  @P0 BRA `(.L_x_15) ;  /* 0x0000000400500947 */ /* 0x000fee0003800000 */
[----:B------:R-:W-:Y:S01]  /*05c0*/  IMAD.MOV R11, RZ, RZ, -R9 ;  /* 0x000000ffff0b7224 */ /* 0x000fe200078e0a09 */
[----:B------:R-:W-:Y:S01]  /*05d0*/  BSSY.RECONVERGENT B3, `(.L_x_16) ;  /* 0x0000030000037945 */ /* 0x000fe20003800200 */
[----:B------:R-:W-:-:S03]  /*05e0*/  PLOP3.LUT P0, PT, PT, PT, PT, 0x80, 0x8 ;  /* 0x000000000008781c */ /* 0x000fc60003f0f070 */
[----:B------:R-:W-:-:S13]  /*05f0*/  ISETP.GT.AND P1, PT, R11, 0xc, PT ;  /* 0x0000000c0b00780c */ /* 0x000fda0003f24270 */
[----:B------:R-:W-:Y:S05]  /*0600*/  @!P1 BRA `(.L_x_17) ;  /* 0x0000000000b09947 */ /* 0x000fea0003800000 */
[----:B------:R-:W-:-:S13]  /*0610*/  PLOP3.LUT P0, PT, PT, PT, PT, 0x8, 0x80 ;  /* 0x000000000080781c */ /* 0x000fda0003f0e170 */
.L_x_18:
[----:B------:R-:W2:Y:S04]  /*0620*/  LDG.E.U8 R11, desc[UR4][R4.64+-0x1] ;  /* 0xffffff04040b7981 */ /* 0x000ea8000c1e1100 */
[----:B--2---:R0:W-:Y:S04]  /*0630*/  STG.E.U8 desc[UR4][R6.64+-0x3], R11 ;  /* 0xfffffd0b06007986 */ /* 0x0041e8000c101104 */
[----:B------:R-:W2:Y:S04]  /*0640*/  LDG.E.U8 R13, desc[UR4][R4.64] ;  /* 0x00000004040d7981 */ /* 0x000ea8000c1e1100 */
[----:B--2---:R1:W-:Y:S04]  /*0650*/  STG.E.U8 desc[UR4][R6.64+-0x2], R13 ;  /* 0xfffffe0d06007986 */ /* 0x0043e8000c101104 */
[----:B------:R-:W2:Y:S04]  /*0660*/  LDG.E.U8 R15, desc[UR4][R4.64+0x1] ;  /* 0x00000104040f7981 */ /* 0x000ea8000c1e1100 */
[----:B--2---:R2:W-:Y:S04]  /*0670*/  STG.E.U8 desc[UR4][R6.64+-0x1], R15 ;  /* 0xffffff0f06007986 */ /* 0x0045e8000c101104 */
[----:B------:R-:W3:Y:S04]  /*0680*/  LDG.E.U8 R17, desc[UR4][R4.64+0x2] ;  /* 0x0000020404117981 */ /* 0x000ee8000c1e1100 */
[----:B---3--:R3:W-:Y:S04]  /*0690*/  STG.E.U8 desc[UR4][R6.64], R17 ;  /* 0x0000001106007986 */ /* 0x0087e8000c101104 */
[----:B------:R-:W4:Y:S04]  /*06a0*/  LDG.E.U8 R19, desc[UR4][R4.64+0x3] ;  /* 0x0000030404137981 */ /* 0x000f28000c1e1100 */
[----:B----4-:R4:W-:Y:S04]  /*06b0*/  STG.E.U8 desc[UR4][R6.64+0x1], R19 ;  /* 0x0000011306007986 */ /* 0x0109e8000c101104 */
[----:B------:R-:W5:Y:S04]  /*06c0*/  LDG.E.U8 R21, desc[UR4][R4.64+0x4] ;  /* 0x0000040404157981 */ /* 0x000f68000c1e1100 */
[----:B-----5:R5:W-:Y:S04]  /*06d0*/  STG.E.U8 desc[UR4][R6.64+0x2], R21 ;  /* 0x0000021506007986 */ /* 0x020be8000c101104 */
[----:B0-----:R-:W2:Y:S04]  /*06e0*/  LDG.E.U8 R11, desc[UR4][R4.64+0x5] ;  /* 0x00000504040b7981 */ /* 0x001ea8000c1e1100 */
[----:B--2---:R0:W-:Y:S04]  /*06f0*/  STG.E.U8 desc[UR4][R6.64+0x3], R11 ;  /* 0x0000030b06007986 */ /* 0x0041e8000c101104 */
[----:B-1----:R-:W2:Y:S04]  /*0700*/  LDG.E.U8 R13, desc[UR4][R4.64+0x6] ;  /* 0x00000604040d7981 */ /* 0x002ea8000c1e1100 */
[----:B--2---:R1:W-:Y:S04]  /*0710*/  STG.E.U8 desc[UR4][R6.64+0x4], R13 ;  /* 0x0000040d06007986 */ /* 0x0043e8000c101104 */
[----:B------:R-:W2:Y:S04]  /*0720*/  LDG.E.U8 R15, desc[UR4][R4.64+0x7] ;  /* 0x00000704040f7981 */ /* 0x000ea8000c1e1100 */
[----:B--2---:R2:W-:Y:S04]  /*0730*/  STG.E.U8 desc[UR4][R6.64+0x5], R15 ;  /* 0x0000050f06007986 */ /* 0x0045e8000c101104 */
[----:B---3--:R-:W3:Y:S04]  /*0740*/  LDG.E.U8 R17, desc[UR4][R4.64+0x8] ;  /* 0x0000080404117981 */ /* 0x008ee8000c1e1100 */
[----:B---3--:R3:W-:Y:S04]  /*0750*/  STG.E.U8 desc[UR4][R6.64+0x6], R17 ;  /* 0x0000061106007986 */ /* 0x0087e8000c101104 */
[----:B----4-:R-:W4:Y:S04]  /*0760*/  LDG.E.U8 R19, desc[UR4][R4.64+0x9] ;  /* 0x0000090404137981 */ /* 0x010f28000c1e1100 */
[----:B----4-:R4:W-:Y:S04]  /*0770*/  STG.E.U8 desc[UR4][R6.64+0x7], R19 ;  /* 0x0000071306007986 */ /* 0x0109e8000c101104 */
[----:B-----5:R-:W5:Y:S04]  /*0780*/  LDG.E.U8 R21, desc[UR4][R4.64+0xa] ;  /* 0x00000a0404157981 */ /* 0x020f68000c1e1100 */
[----:B-----5:R-:W-:Y:S04]  /*0790*/  STG.E.U8 desc[UR4][R6.64+0x8], R21 ;  /* 0x0000081506007986 */ /* 0x020fe8000c101104 */
[----:B0-----:R-:W5:Y:S04]  /*07a0*/  LDG.E.U8 R11, desc[UR4][R4.64+0xb] ;  /* 0x00000b04040b7981 */ /* 0x001f68000c1e1100 */
[----:B-----5:R0:W-:Y:S04]  /*07b0*/  STG.E.U8 desc[UR4][R6.64+0x9], R11 ;  /* 0x0000090b06007986 */ /* 0x0201e8000c101104 */
[----:B-1----:R-:W5:Y:S04]  /*07c0*/  LDG.E.U8 R13, desc[UR4][R4.64+0xc] ;  /* 0x00000c04040d7981 */ /* 0x002f68000c1e1100 */
[----:B-----5:R-:W-:Y:S04]  /*07d0*/  STG.E.U8 desc[UR4][R6.64+0xa], R13 ;  /* 0x00000a0d06007986 */ /* 0x020fe8000c101104 */
[----:B--2---:R-:W2:Y:S01]  /*07e0*/  LDG.E.U8 R15, desc[UR4][R4.64+0xd] ;  /* 0x00000d04040f7981 */ /* 0x004ea2000c1e1100 */
[----:B------:R-:W-:-:S04]  /*07f0*/  IADD3 R9, PT, PT, R9, 0x10, RZ ;  /* 0x0000001009097810 */ /* 0x000fc80007ffe0ff */
[----:B------:R-:W-:Y:S02]  /*0800*/  ISETP.GE.AND P1, PT, R9, -0xc, PT ;  /* 0xfffffff40900780c */ /* 0x000fe40003f26270 */
[----:B------:R-:W-:Y:S01]  /*0810*/  IADD3 R14, P2, PT, R4, 0x10, RZ ;  /* 0x00000010040e7810 */ /* 0x000fe20007f5e0ff */
[----:B--2---:R-:W-:Y:S04]  /*0820*/  STG.E.U8 desc[UR4][R6.64+0xb], R15 ;  /* 0x00000b0f06007986 */ /* 0x004fe8000c101104 */
[----:B---3--:R1:W2:Y:S01]  /*0830*/  LDG.E.U8 R17, desc[UR4][R4.64+0xe] ;  /* 0x00000e0404117981 */ /* 0x0082a2000c1e1100 */
[----:B------:R-:W-:Y:S01]  /*0840*/  IADD3 R12, P3, PT, R6, 0x10, RZ ;  /* 0x00000010060c7810 */ /* 0x000fe20007f7e0ff */
[----:B----4-:R-:W-:-:S04]  /*0850*/  IMAD.X R19, RZ, RZ, R5, P2 ;  /* 0x000000ffff137224 */ /* 0x010fc800010e0605 */
[----:B0-----:R-:W-:Y:S02]  /*0860*/  IMAD.X R11, RZ, RZ, R7, P3 ;  /* 0x000000ffff0b7224 */ /* 0x001fe400018e0607 */
[----:B-1----:R-:W-:Y:S02]  /*0870*/  IMAD.MOV.U32 R4, RZ, RZ, R14 ;  /* 0x000000ffff047224 */ /* 0x002fe400078e000e */
[----:B------:R-:W-:Y:S01]  /*0880*/  IMAD.MOV.U32 R5, RZ, RZ, R19 ;  /* 0x000000ffff057224 */ /* 0x000fe200078e0013 */
[----:B--2---:R0:W-:Y:S02]  /*0890*/  STG.E.U8 desc[UR4][R6.64+0xc], R17 ;  /* 0x00000c1106007986 */ /* 0x0041e4000c101104 */
[----:B0-----:R-:W-:Y:S01]  /*08a0*/  MOV R6, R12 ;  /* 0x0000000c00067202 */ /* 0x001fe20000000f00 */
[----:B------:R-:W-:Y:S01]  /*08b0*/  IMAD.MOV.U32 R7, RZ, RZ, R11 ;  /* 0x000000ffff077224 */ /* 0x000fe200078e000b */
[----:B------:R-:W-:Y:S06]  /*08c0*/  @!P1 BRA `(.L_x_18) ;  /* 0xfffffffc00549947 */ /* 0x000fec000383ffff */
.L_x_17:
[----:B------:R-:W-:Y:S05]  /*08d0*/  BSYNC.RECONVERGENT B3 ;  /* 0x0000000000037941 */ /* 0x000fea0003800200 */
.L_x_16:
[----:B------:R-:W-:Y:S01]  /*08e0*/  IMAD.MOV R11, RZ, RZ, -R9 ;  /* 0x000000ffff0b7224 */ /* 0x000fe200078e0a09 */
[----:B------:R-:W-:Y:S04]  /*08f0*/  BSSY.RECONVERGENT B3, `(.L_x_19) ;  /* 0x000001d000037945 */ /* 0x000fe80003800200 */
[----:B------:R-:W-:-:S13]  /*0900*/  ISETP.GT.AND P1, PT, R11, 0x4, PT ;  /* 0x000000040b00780c */ /* 0x000fda0003f24270 */
[----:B------:R-:W-:Y:S05]  /*0910*/  @!P1 BRA `(.L_x_20) ;  /* 0x0000000000689947 */ /* 0x000fea0003800000 */
[----:B------:R-:W2:Y:S04]  /*0920*/  LDG.E.U8 R11, desc[UR4][R4.64+-0x1] ;  /* 0xffffff04040b7981 */ /* 0x000ea8000c1e1100 */
[----:B--2---:R0:W-:Y:S04]  /*0930*/  STG.E.U8 desc[UR4][R6.64+-0x3], R11 ;  /* 0xfffffd0b06007986 */ /* 0x0041e8000c101104 */
[----:B------:R-:W2:Y:S04]  /*0940*/  LDG.E.U8 R13, desc[UR4][R4.64] ;  /* 0x00000004040d7981 */ /* 0x000ea8000c1e1100 */
[----:B--2---:R1:W-:Y:S04]  /*0950*/  STG.E.U8 desc[UR4][R6.64+-0x2], R13 ;  /* 0xfffffe0d06007986 */ /* 0x0043e8000c101104 */
[----:B------:R-:W2:Y:S04]  /*0960*/  LDG.E.U8 R15, desc[UR4][R4.64+0x1] ;  /* 0x00000104040f7981 */ /* 0x000ea8000c1e1100 */
[----:B--2---:R-:W-:Y:S04]  /*0970*/  STG.E.U8 desc[UR4][R6.64+-0x1], R15 ;  /* 0xffffff0f06007986 */ /* 0x004fe8000c101104 */
[----:B------:R-:W2:Y:S04]  /*0980*/  LDG.E.U8 R17, desc[UR4][R4.64+0x2] ;  /* 0x0000020404117981 */ /* 0x000ea8000c1e1100 */
[----:B--2---:R2:W-:Y:S04]  /*0990*/  STG.E.U8 desc[UR4][R6.64], R17 ;  /* 0x0000001106007986 */ /* 0x0045e8000c101104 */
[----:B------:R-:W3:Y:S04]  /*09a0*/  LDG.E.U8 R19, desc[UR4][R4.64+0x3] ;  /* 0x0000030404137981 */ /* 0x000ee8000c1e1100 */
[----:B---3--:R-:W-:Y:S04]  /*09b0*/  STG.E.U8 desc[UR4][R6.64+0x1], R19 ;  /* 0x0000011306007986 */ /* 0x008fe8000c101104 */
[----:B------:R-:W3:Y:S04]  /*09c0*/  LDG.E.U8 R21, desc[UR4][R4.64+0x4] ;  /* 0x0000040404157981 */ /* 0x000ee8000c1e1100 */
[----:B---3--:R-:W-:Y:S04]  /*09d0*/  STG.E.U8 desc[UR4][R6.64+0x2], R21 ;  /* 0x0000021506007986 */ /* 0x008fe8000c101104 */
[----:B0-----:R-:W3:Y:S01]  /*09e0*/  LDG.E.U8 R11, desc[UR4][R4.64+0x5] ;  /* 0x00000504040b7981 */ /* 0x001ee2000c1e1100 */
[----:B------:R-:W-:-:S02]  /*09f0*/  IADD3 R14, P1, PT, R4, 0x8, RZ ;  /* 0x00000008040e7810 */ /* 0x000fc40007f3e0ff */
[----:B------:R-:W-:Y:S01]  /*0a00*/  IADD3 R12, P2, PT, R6, 0x8, RZ ;  /* 0x00000008060c7810 */ /* 0x000fe20007f5e0ff */
[----:B---3--:R-:W-:Y:S04]  /*0a10*/  STG.E.U8 desc[UR4][R6.64+0x3], R11 ;  /* 0x0000030b06007986 */ /* 0x008fe8000c101104 */
[----:B-1----:R0:W3:Y:S01]  /*0a20*/  LDG.E.U8 R13, desc[UR4][R4.64+0x6] ;  /* 0x00000604040d7981 */ /* 0x0020e2000c1e1100 */
[----:B--2---:R-:W-:Y:S01]  /*0a30*/  IMAD.X R17, RZ, RZ, R5, P1 ;  /* 0x000000ffff117224 */ /* 0x004fe200008e0605 */
[----:B------:R-:W-:Y:S01]  /*0a40*/  PLOP3.LUT P0, PT, PT, PT, PT, 0x8, 0x80 ;  /* 0x000000000080781c */ /* 0x000fe20003f0e170 */
[----:B------:R-:W-:Y:S01]  /*0a50*/  IMAD.X R15, RZ, RZ, R7, P2 ;  /* 0x000000ffff0f7224 */ /* 0x000fe200010e0607 */
[----:B------:R-:W-:Y:S01]  /*0a60*/  IADD3 R9, PT, PT, R9, 0x8, RZ ;  /* 0x0000000809097810 */ /* 0x000fe20007ffe0ff */
[----:B0-----:R-:W-:-:S02]  /*0a70*/  IMAD.MOV.U32 R4, RZ, RZ, R14 ;  /* 0x000000ffff047224 */ /* 0x001fc400078e000e */
[----:B------:R-:W-:Y:S01]  /*0a80*/  IMAD.MOV.U32 R5, RZ, RZ, R17 ;  /* 0x000000ffff057224 */ /* 0x000fe200078e0011 */
[----:B---3--:R0:W-:Y:S02]  /*0a90*/  STG.E.U8 desc[UR4][R6.64+0x4], R13 ;  /* 0x0000040d06007986 */ /* 0x0081e4000c101104 */
[----:B0-----:R-:W-:Y:S02]  /*0aa0*/  IMAD.MOV.U32 R6, RZ, RZ, R12 ;  /* 0x000000ffff067224 */ /* 0x001fe400078e000c */
[----:B------:R-:W-:-:S07]  /*0ab0*/  IMAD.MOV.U32 R7, RZ, RZ, R15 ;  /* 0x000000ffff077224 */ /* 0x000fce00078e000f */
.L_x_20:
[----:B------:R-:W-:Y:S05]  /*0ac0*/  BSYNC.RECONVERGENT B3 ;  /* 0x0000000000037941 */ /* 0x000fea0003800200 */
.L_x_19:
[----:B------:R-:W-:-:S13]  /*0ad0*/  ISETP.NE.OR P0, PT, R9, RZ, P0 ;  /* 0x000000ff0900720c */ /* 0x000fda0000705670 */
[----:B------:R-:W-:Y:S05]  /*0ae0*/  @!P0 BREAK.RELIABLE B0 ;  /* 0x0000000000008942 */ /* 0x000fea0003800100 */
[----:B------:R-:W-:Y:S05]  /*0af0*/  @!P0 BRA `(.L_x_13) ;  /* 0x0000000000508947 */ /* 0x000fea0003800000 */
.L_x_15:
[----:B------:R-:W-:Y:S05]  /*0b00*/  BSYNC.RELIABLE B0 ;  /* 0x0000000000007941 */ /* 0x000fea0003800100 */
.L_x_14:
[----:B------:R-:W2:Y:S04]  /*0b10*/  LDG.E.U8 R11, desc[UR4][R4.64+-0x1] ;  /* 0xffffff04040b7981 */ /* 0x000ea8000c1e1100 */
[----:B--2---:R0:W-:Y:S04]  /*0b20*/  STG.E.U8 desc[UR4][R6.64+-0x3], R11 ;  /* 0xfffffd0b06007986 */ /* 0x0041e8000c101104 */
[----:B------:R-:W2:Y:S04]  /*0b30*/  LDG.E.U8 R13, desc[UR4][R4.64] ;  /* 0x00000004040d7981 */ /* 0x000ea8000c1e1100 */
[----:B--2---:R-:W-:Y:S04]  /*0b40*/  STG.E.U8 desc[UR4][R6.64+-0x2], R13 ;  /* 0xfffffe0d06007986 */ /* 0x004fe8000c101104 */
[----:B------:R-:W2:Y:S01]  /*0b50*/  LDG.E.U8 R15, desc[UR4][R4.64+0x1] ;  /* 0x00000104040f7981 */ /* 0x000ea2000c1e1100 */
[----:B------:R-:W-:-:S04]  /*0b60*/  IADD3 R9, PT, PT, R9, 0x4, RZ ;  /* 0x0000000409097810 */ /* 0x000fc80007ffe0ff */
[----:B------:R-:W-:Y:S02]  /*0b70*/  ISETP.NE.AND P0, PT, R9, RZ, PT ;  /* 0x000000ff0900720c */ /* 0x000fe40003f05270 */
[----:B------:R-:W-:Y:S01]  /*0b80*/  IADD3 R14, P1, PT, R4, 0x4, RZ ;  /* 0x00000004040e7810 */ /* 0x000fe20007f3e0ff */
[----:B--2---:R-:W-:Y:S04]  /*0b90*/  STG.E.U8 desc[UR4][R6.64+-0x1], R15 ;  /* 0xffffff0f06007986 */ /* 0x004fe8000c101104 */
[----:B------:R1:W2:Y:S01]  /*0ba0*/  LDG.E.U8 R17, desc[UR4][R4.64+0x2] ;  /* 0x0000020404117981 */ /* 0x0002a2000c1e1100 */
[----:B------:R-:W-:Y:S01]  /*0bb0*/  IADD3 R12, P2, PT, R6, 0x4, RZ ;  /* 0x00000004060c7810 */ /* 0x000fe20007f5e0ff */
[----:B------:R-:W-:-:S04]  /*0bc0*/  IMAD.X R19, RZ, RZ, R5, P1 ;  /* 0x000000ffff137224 */ /* 0x000fc800008e0605 */
[----:B0-----:R-:W-:Y:S02]  /*0bd0*/  IMAD.X R11, RZ, RZ, R7, P2 ;  /* 0x000000ffff0b7224 */ /* 0x001fe400010e0607 */
[----:B-1----:R-:W-:Y:S02]  /*0be0*/  IMAD.MOV.U32 R4, RZ, RZ, R14 ;  /* 0x000000ffff047224 */ /* 0x002fe400078e000e */
[----:B------:R-:W-:Y:S01]  /*0bf0*/  IMAD.MOV.U32 R5, RZ, RZ, R19 ;  /* 0x000000ffff057224 */ /* 0x000fe200078e0013 */
[----:B--2---:R0:W-:Y:S02]  /*0c00*/  STG.E.U8 desc[UR4][R6.64], R17 ;  /* 0x0000001106007986 */ /* 0x0041e4000c101104 */
[----:B0-----:R-:W-:Y:S01]  /*0c10*/  MOV R6, R12 ;  /* 0x0000000c00067202 */ /* 0x001fe20000000f00 */
[----:B------:R-:W-:Y:S01]  /*0c20*/  IMAD.MOV.U32 R7, RZ, RZ, R11 ;  /* 0x000000ffff077224 */ /* 0x000fe200078e000b */
[----:B------:R-:W-:Y:S06]  /*0c30*/  @P0 BRA `(.L_x_14) ;  /* 0xfffffffc00b40947 */ /* 0x000fec000383ffff */
.L_x_13:
[----:B------:R-:W-:Y:S05]  /*0c40*/  BSYNC.RECONVERGENT B1 ;  /* 0x0000000000017941 */ /* 0x000fea0003800200 */
.L_x_12:
[----:B------:R-:W-:-:S13]  /*0c50*/  LOP3.LUT P0, R7, R8, 0x3, RZ, 0xc0, !PT ;  /* 0x0000000308077812 */ /* 0x000fda000780c0ff */
[----:B------:R-:W-:Y:S05]  /*0c60*/  @!P0 BRA `(.L_x_11) ;  /* 0x00000000005c8947 */ /* 0x000fea0003800000 */
[----:B------:R-:W0:Y:S01]  /*0c70*/  LDCU.64 UR6, c[0x0][0x390] ;  /* 0x00007200ff0677ac */ /* 0x000e220008000a00 */
[----:B------:R-:W-:Y:S01]  /*0c80*/  IMAD.MOV.U32 R11, RZ, RZ, RZ ;  /* 0x000000ffff0b7224 */ /* 0x000fe200078e00ff */
[----:B------:R-:W1:Y:S01]  /*0c90*/  LDCU.64 UR8, c[0x0][0x380] ;  /* 0x00007000ff0877ac */ /* 0x000e620008000a00 */
[----:B------:R-:W-:-:S04]  /*0ca0*/  IMAD.WIDE R4, R3, 0x40, R10 ;  /* 0x0000004003047825 */ /* 0x000fc800078e020a */
[----:B------:R-:W-:-:S04]  /*0cb0*/  IMAD.WIDE R10, R2, 0x40, R10 ;  /* 0x00000040020a7825 */ /* 0x000fc800078e020a */
[----:B------:R-:W-:Y:S01]  /*0cc0*/  IMAD.MOV R2, RZ, RZ, -R7 ;  /* 0x000000ffff027224 */ /* 0x000fe200078e0a07 */
[----:B0-----:R-:W-:Y:S02]  /*0cd0*/  IADD3 R8, P0, PT, R4, UR6, RZ ;  /* 0x0000000604087c10 */ /* 0x001fe4000ff1e0ff */
[----:B-1----:R-:W-:Y:S02]  /*0ce0*/  IADD3 R6, P1, PT, R10, UR8, RZ ;  /* 0x000000080a067c10 */ /* 0x002fe4000ff3e0ff */
[----:B------:R-:W-:Y:S02]  /*0cf0*/  IADD3.X R9, PT, PT, R5, UR7, RZ, P0, !PT ;  /* 0x0000000705097c10 */ /* 0x000fe400087fe4ff */
[----:B------:R-:W-:-:S09]  /*0d00*/  IADD3.X R11, PT, PT, R11, UR9, RZ, P1, !PT ;  /* 0x000000090b0b7c10 */ /* 0x000fd20008ffe4ff */
.L_x_21:
[----:B0-----:R-:W-:Y:S01]  /*0d10*/  IMAD.MOV.U32 R4, RZ, RZ, R6 ;  /* 0x000000ffff047224 */ /* 0x001fe200078e0006 */
[----:B------:R-:W-:-:S05]  /*0d20*/  MOV R5, R11 ;  /* 0x0000000b00057202 */ /* 0x000fca0000000f00 */
[----:B------:R0:W2:Y:S01]  /*0d30*/  LDG.E.U8 R7, desc[UR4][R4.64] ;  /* 0x0000000404077981 */ /* 0x0000a2000c1e1100 */
[----:B------:R-:W-:Y:S01]  /*0d40*/  VIADD R2, R2, 0x1 ;  /* 0x0000000102027836 */ /* 0x000fe20000000000 */
[----:B------:R-:W-:-:S04]  /*0d50*/  IADD3 R6, P2, PT, R6, 0x1, RZ ;  /* 0x0000000106067810 */ /* 0x000fc80007f5e0ff */
[----:B------:R-:W-:Y:S02]  /*0d60*/  ISETP.NE.AND P0, PT, R2, RZ, PT ;  /* 0x000000ff0200720c */ /* 0x000fe40003f05270 */
[----:B------:R-:W-:Y:S01]  /*0d70*/  IADD3.X R11, PT, PT, RZ, R11, RZ, P2, !PT ;  /* 0x0000000bff0b7210 */ /* 0x000fe200017fe4ff */
[----:B0-----:R-:W-:Y:S01]  /*0d80*/  IMAD.MOV.U32 R4, RZ, RZ, R8 ;  /* 0x000000ffff047224 */ /* 0x001fe200078e0008 */
[----:B------:R-:W-:Y:S01]  /*0d90*/  IADD3 R8, P1, PT, R8, 0x1, RZ ;  /* 0x0000000108087810 */ /* 0x000fe20007f3e0ff */
[----:B------:R-:W-:-:S04]  /*0da0*/  IMAD.MOV.U32 R5, RZ, RZ, R9 ;  /* 0x000000ffff057224 */ /* 0x000fc800078e0009 */
[----:B------:R-:W-:Y:S01]  /*0db0*/  IMAD.X R9, RZ, RZ, R9, P1 ;  /* 0x000000ffff097224 */ /* 0x000fe200008e0609 */
[----:B--2---:R0:W-:Y:S03]  /*0dc0*/  STG.E.U8 desc[UR4][R4.64], R7 ;  /* 0x0000000704007986 */ /* 0x0041e6000c101104 */
[----:B------:R-:W-:Y:S05]  /*0dd0*/  @P0 BRA `(.L_x_21) ;  /* 0xfffffffc00cc0947 */ /* 0x000fea000383ffff */
.L_x_11:
[----:B------:R-:W-:Y:S05]  /*0de0*/  BSYNC.RECONVERGENT B2 ;  /* 0x0000000000027941 */ /* 0x000fea0003800200 */
.L_x_10:
[----:B0-----:R-:W0:Y:S01]  /*0df0*/  LDC.64 R4, c[0x0][0x390] ;  /* 0x0000e400ff047b82 */ /* 0x001e220000000a00 */
[----:B------:R-:W-:-:S07]  /*0e00*/  IMAD.MOV.U32 R9, RZ, RZ, 0x1 ;  /* 0x00000001ff097424 */ /* 0x000fce00078e00ff */
[----:B------:R-:W1:Y:S01]  /*0e10*/  LDC.64 R6, c[0x0][0x398] ;  /* 0x0000e600ff067b82 */ /* 0x000e620000000a00 */
[----:B0-----:R-:W-:-:S03]  /*0e20*/  IMAD.WIDE R4, R3, 0x40, R4 ;  /* 0x0000004003047825 */ /* 0x001fc600078e0204 */
[----:B------:R-:W-:Y:S01]  /*0e30*/  IADD3 R4, P0, PT, R4, R0, RZ ;  /* 0x0000000004047210 */ /* 0x000fe20007f1e0ff */
[----:B-1----:R-:W-:-:S04]  /*0e40*/  IMAD.WIDE R2, R3, 0x4, R6 ;  /* 0x0000000403027825 */ /* 0x002fc800078e0206 */
[----:B------:R-:W-:-:S05]  /*0e50*/  IMAD.X R5, RZ, RZ, R5, P0 ;  /* 0x000000ffff057224 */ /* 0x000fca00000e0605 */
[----:B------:R-:W-:Y:S04]  /*0e60*/  STG.E.U8 desc[UR4][R4.64], RZ ;  /* 0x000000ff04007986 */ /* 0x000fe8000c101104 */
[----:B------:R-:W-:Y:S01]  /*0e70*/  STG.E desc[UR4][R2.64], R9 ;  /* 0x0000000902007986 */ /* 0x000fe2000c101904 */
[----:B------:R-:W-:Y:S05]  /*0e80*/  EXIT ;  /* 0x000000000000794d */ /* 0x000fea0003800000 */
.L_x_8:
[----:B------:R-:W0:Y:S01]  /*0e90*/  LDC.64 R2, c[0x0][0x398] ;  /* 0x0000e600ff027b82 */ /* 0x000e220000000a00 */
[----:B------:R-:W-:Y:S02]  /*0ea0*/  IMAD.MOV.U32 R5, RZ, RZ, 0x1 ;  /* 0x00000001ff057424 */ /* 0x000fe400078e00ff */
[----:B0-----:R-:W-:-:S05]  /*0eb0*/  IMAD.WIDE.U32 R2, R13, 0x4, R2 ;  /* 0x000000040d027825 */ /* 0x001fca00078e0002 */
[----:B------:R-:W-:Y:S01]  /*0ec0*/  REDG.E.ADD.STRONG.GPU desc[UR4][R2.64], R5 ;  /* 0x000000050200798e */ /* 0x000fe2000c12e104 */
[----:B------:R-:W-:Y:S05]  /*0ed0*/  EXIT ;  /* 0x000000000000794d */ /* 0x000fea0003800000 */
.L_x_22:
[----:B------:R-:W-:-:S00]  /*0ee0*/  BRA `(.L_x_22) ;  /* 0xfffffffc00fc7947 */ /* 0x000fc0000383ffff */
[----:B------:R-:W-:-:S00]  /*0ef0*/  NOP ;  /* 0x0000000000007918 */ /* 0x000fc00000000000 */
        /* <DEDUP_REMOVED lines=8> */
.L_x_33:


//--------------------- .text._Z27parallel_hashtag_extractingPciPiiPA64_c --------------------------
	.section	.text._Z27parallel_hashtag_extractingPciPiiPA64_c,"ax",@progbits
	.align	128
        .global         _Z27parallel_hashtag_extractingPciPiiPA64_c
        .type           _Z27parallel_hashtag_extractingPciPiiPA64_c,@function
        .size           _Z27parallel_hashtag_extractingPciPiiPA64_c,(.L_x_34 - _Z27parallel_hashtag_extractingPciPiiPA64_c)
        .other          _Z27parallel_hashtag_extractingPciPiiPA64_c,@"STO_CUDA_ENTRY STV_DEFAULT"
_Z27parallel_hashtag_extractingPciPiiPA64_c:
.text._Z27parallel_hashtag_extractingPciPiiPA64_c:
        /* <DEDUP_REMOVED lines=9> */
[----:B------:R-:W1:Y:S01]  /*0090*/  LDCU.64 UR4, c[0x0][0x358] ;  /* 0x00006b00ff0477ac */ /* 0x000e620008000a00 */
[----:B------:R-:W2:Y:S06]  /*00a0*/  LDCU UR6, c[0x0][0x388] ;  /* 0x00007100ff0677ac */ /* 0x000eac0008000800 */
[----:B------:R-:W3:Y:S01]  /*00b0*/  LDC.64 R2, c[0x0][0x3a0] ;  /* 0x0000e800ff027b82 */ /* 0x000ee20000000a00 */
[----:B------:R-:W4:Y:S01]  /*00c0*/  LDCU UR7, c[0x0][0x388] ;  /* 0x00007100ff0777ac */ /* 0x000f220008000800 */
[----:B------:R-:W0:Y:S02]  /*00d0*/  LDCU.64 UR8, c[0x0][0x380] ;  /* 0x00007000ff0877ac */ /* 0x000e240008000a00 */
[----:B0-----:R-:W-:-:S05]  /*00e0*/  IMAD.WIDE R4, R7, 0x4, R4 ;  /* 0x0000000407047825 */ /* 0x001fca00078e0204 */
[----:B-1----:R-:W2:Y:S01]  /*00f0*/  LDG.E R0, desc[UR4][R4.64] ;  /* 0x0000000404007981 */ /* 0x002ea2000c1e1900 */
[----:B------:R-:W-:Y:S01]  /*0100*/  BSSY.RECONVERGENT B0, `(.L_x_23) ;  /* 0x000002b000007945 */ /* 0x000fe20003800200 */
[----:B---3--:R-:W-:Y:S01]  /*0110*/  IMAD.WIDE R2, R7, 0x40, R2 ;  /* 0x0000004007027825 */ /* 0x008fe200078e0202 */
[----:B------:R-:W-:Y:S02]  /*0120*/  CS2R R6, SRZ ;  /* 0x0000000000067805 */ /* 0x000fe4000001ff00 */
[----:B--2---:R-:W-:-:S13]  /*0130*/  ISETP.GE.AND P0, PT, R0, UR6, PT ;  /* 0x0000000600007c0c */ /* 0x004fda000bf06270 */
[----:B----4-:R-:W-:Y:S05]  /*0140*/  @P0 BRA `(.L_x_24) ;  /* 0x0000000000980947 */ /* 0x010fea0003800000 */
[----:B------:R-:W-:Y:S01]  /*0150*/  BSSY.RECONVERGENT B1, `(.L_x_25) ;  /* 0x0000024000017945 */ /* 0x000fe20003800200 */
[----:B------:R-:W-:-:S07]  /*0160*/  IMAD.MOV.U32 R6, RZ, RZ, RZ ;  /* 0x000000ffff067224 */ /* 0x000fce00078e00ff */
.L_x_30:
[----:B------:R-:W-:-:S05]  /*0170*/  IMAD.IADD R5, R0, 0x1, R6 ;  /* 0x0000000100057824 */ /* 0x000fca00078e0206 */
[----:B------:R-:W-:-:S04]  /*0180*/  IADD3 R4, P0, PT, R5, UR8, RZ ;  /* 0x0000000805047c10 */ /* 0x000fc8000ff1e0ff */
[----:B------:R-:W-:-:S05]  /*0190*/  LEA.HI.X.SX32 R5, R5, UR9, 0x1, P0 ;  /* 0x0000000905057c11 */ /* 0x000fca00080f0eff */
[----:B------:R-:W2:Y:S01]  /*01a0*/  LDG.E.U8 R9, desc[UR4][R4.64] ;  /* 0x0000000404097981 */ /* 0x000ea2000c1e1100 */
[----:B------:R-:W-:Y:S01]  /*01b0*/  BSSY.RELIABLE B2, `(.L_x_26) ;  /* 0x0000011000027945 */ /* 0x000fe20003800100 */
[C---:B--2---:R-:W-:Y:S01]  /*01c0*/  LOP3.LUT R7, R9.reuse, 0xdf, RZ, 0xc0, !PT ;  /* 0x000000df09077812 */ /* 0x044fe200078ec0ff */
[----:B------:R-:W-:-:S04]  /*01d0*/  VIADD R8, R9, 0xffffffc6 ;  /* 0xffffffc609087836 */ /* 0x000fc80000000000 */
[----:B------:R-:W-:Y:S01]  /*01e0*/  VIADD R7, R7, 0xffffffa5 ;  /* 0xffffffa507077836 */ /* 0x000fe20000000000 */
[----:B------:R-:W-:-:S04]  /*01f0*/  LOP3.LUT R8, R8, 0xff, RZ, 0xc0, !PT ;  /* 0x000000ff08087812 */ /* 0x000fc800078ec0ff */
[----:B------:R-:W-:Y:S02]  /*0200*/  ISETP.GT.U32.AND P0, PT, R8, 0xf5, PT ;  /* 0x000000f50800780c */ /* 0x000fe40003f04070 */
[----:B------:R-:W-:-:S04]  /*0210*/  LOP3.LUT R7, R7, 0xff, RZ, 0xc0, !PT ;  /* 0x000000ff07077812 */ /* 0x000fc800078ec0ff */
[----:B------:R-:W-:-:S13]  /*0220*/  ISETP.GT.U32.OR P0, PT, R7, 0xe5, P0 ;  /* 0x000000e50700780c */ /* 0x000fda0000704470 */
[----:B------:R-:W-:Y:S05]  /*0230*/  @P0 BRA `(.L_x_27) ;  /* 0x0000000000140947 */ /* 0x000fea0003800000 */
[----:B------:R-:W-:-:S04]  /*0240*/  ISETP.NE.AND P0, PT, R9, 0x5f, PT ;  /* 0x0000005f0900780c */ /* 0x000fc80003f05270 */
[----:B------:R-:W-:-:S13]  /*0250*/  ISETP.EQ.OR P0, PT, R9, 0x23, !P0 ;  /* 0x000000230900780c */ /* 0x000fda0004702670 */
[----:B------:R-:W-:Y:S05]  /*0260*/  @!P0 BREAK.RELIABLE B2 ;  /* 0x0000000000028942 */ /* 0x000fea0003800100 */
[----:B------:R-:W-:Y:S05]  /*0270*/  @P0 BRA `(.L_x_28) ;  /* 0x0000000000100947 */ /* 0x000fea0003800000 */
[----:B------:R-:W-:Y:S05]  /*0280*/  BRA `(.L_x_29) ;  /* 0x0000000000407947 */ /* 0x000fea0003800000 */
.L_x_27:
[----:B------:R-:W-:-:S13]  /*0290*/  ISETP.NE.AND P0, PT, R9, 0xa, PT ;  /* 0x0000000a0900780c */ /* 0x000fda0003f05270 */
[----:B------:R-:W-:Y:S05]  /*02a0*/  @!P0 BREAK.RELIABLE B2 ;  /* 0x0000000000028942 */ /* 0x000fea0003800100 */
[----:B------:R-:W-:Y:S05]  /*02b0*/  @!P0 BRA `(.L_x_29) ;  /* 0x0000000000348947 */ /* 0x000fea0003800000 */
.L_x_28:
[----:B------:R-:W-:Y:S05]  /*02c0*/  BSYNC.RELIABLE B2 ;  /* 0x0000000000027941 */ /* 0x000fea0003800100 */
.L_x_26:
[----:B------:R-:W-:Y:S02]  /*02d0*/  ISETP.NE.AND P0, PT, R6, RZ, PT ;  /* 0x000000ff0600720c */ /* 0x000fe40003f05270 */
[----:B------:R-:W-:-:S13]  /*02e0*/  ISETP.EQ.AND P1, PT, R9, 0x23, PT ;  /* 0x000000230900780c */ /* 0x000fda0003f22270 */
[----:B------:R-:W-:Y:S05]  /*02f0*/  @P0 BRA P1, `(.L_x_29) ;  /* 0x0000000000240947 */ /* 0x000fea0000800000 */
[----:B------:R-:W-:Y:S01]  /*0300*/  IADD3 R4, P0, PT, R2, R6, RZ ;  /* 0x0000000602047210 */ /* 0x000fe20007f1e0ff */
[----:B------:R-:W-:-:S04]  /*0310*/  VIADD R7, R6, 0x1 ;  /* 0x0000000106077836 */ /* 0x000fc80000000000 */
[----:B------:R-:W-:Y:S01]  /*0320*/  IMAD.X R5, RZ, RZ, R3, P0 ;  /* 0x000000ffff057224 */ /* 0x000fe200000e0603 */
[----:B------:R-:W-:Y:S01]  /*0330*/  ISETP.GE.U32.AND P0, PT, R6, 0x3e, PT ;  /* 0x0000003e0600780c */ /* 0x000fe20003f06070 */
[--C-:B------:R-:W-:Y:S02]  /*0340*/  IMAD.IADD R8, R0, 0x1, R7.reuse ;  /* 0x0000000100087824 */ /* 0x100fe400078e0207 */
[----:B------:R-:W-:Y:S01]  /*0350*/  IMAD.MOV.U32 R6, RZ, RZ, R7 ;  /* 0x000000ffff067224 */ /* 0x000fe200078e0007 */
[----:B------:R0:W-:Y:S02]  /*0360*/  STG.E.U8 desc[UR4][R4.64], R9 ;  /* 0x0000000904007986 */ /* 0x0001e4000c101104 */
[----:B------:R-:W-:-:S13]  /*0370*/  ISETP.LT.AND P1, PT, R8, UR7, PT ;  /* 0x0000000708007c0c */ /* 0x000fda000bf21270 */
[----:B0-----:R-:W-:Y:S05]  /*0380*/  @!P0 BRA P1, `(.L_x_30) ;  /* 0xfffffffc00788947 */ /* 0x001fea000083ffff */
.L_x_29:
[----:B------:R-:W-:Y:S05]  /*0390*/  BSYNC.RECONVERGENT B1 ;  /* 0x0000000000017941 */ /* 0x000fea0003800200 */
.L_x_25:
[----:B------:R-:W-:-:S07]  /*03a0*/  IMAD.MOV.U32 R7, RZ, RZ, RZ ;  /* 0x000000ffff077224 */ /* 0x000fce00078e00ff */
.L_x_24:
[----:B------:R-:W-:Y:S05]  /*03b0*/  BSYNC.RECONVERGENT B0 ;  /* 0x0000000000007941 */ /* 0x000fea0003800200 */
.L_x_23:
[----:B------:R-:W-:Y:S05]  /*03c0*/  WARPSYNC.ALL ;  /* 0x0000000000007948 */ /* 0x000fea0003800000 */
[----:B------:R-:W-:-:S05]  /*03d0*/  IADD3 R2, P0, PT, R2, R6, RZ ;  /* 0x0000000602027210 */ /* 0x000fca0007f1e0ff */
[----:B------:R-:W-:-:S05]  /*03e0*/  IMAD.X R3, R3, 0x1, R7, P0 ;  /* 0x0000000103037824 */ /* 0x000fca00000e0607 */
[----:B------:R-:W-:Y:S01]  /*03f0*/  STG.E.U8 desc[UR4][R2.64], RZ ;  /* 0x000000ff02007986 */ /* 0x000fe2000c101104 */
[----:B------:R-:W-:Y:S05]  /*0400*/  EXIT ;  /* 0x000000000000794d */ /* 0x000fea0003800000 */
.L_x_31:
        /* <DEDUP_REMOVED lines=15> */
.L_x_34:


//--------------------- .text._Z22find_hashtag_positionsPciPiS0_ --------------------------
	.section	.text._Z22find_hashtag_positionsPciPiS0_,"ax",@progbits
	.align	128
        .global         _Z22find_hashtag_positionsPciPiS0_
        .type           _Z22find_hashtag_positionsPciPiS0_,@function
        .size           _Z22find_hashtag_positionsPciPiS0_,(.L_x_35 - _Z22find_hashtag_positionsPciPiS0_)
        .other          _Z22find_hashtag_positionsPciPiS0_,@"STO_CUDA_ENTRY STV_DEFAULT"
_Z22find_hashtag_positionsPciPiS0_:
.text._Z22find_hashtag_positionsPciPiS0_:
        /* <DEDUP_REMOVED lines=8> */
[----:B------:R-:W0:Y:S01]  /*0080*/  LDCU.64 UR6, c[0x0][0x380] ;  /* 0x00007000ff0677ac */ /* 0x000e220008000a00 */
[----:B------:R-:W1:Y:S01]  /*0090*/  LDCU.64 UR4, c[0x0][0x358] ;  /* 0x00006b00ff0477ac */ /* 0x000e620008000a00 */
[----:B0-----:R-:W-:-:S04]  /*00a0*/  IADD3 R2, P0, PT, R7, UR6, RZ ;  /* 0x0000000607027c10 */ /* 0x001fc8000ff1e0ff */
[----:B------:R-:W-:-:S05]  /*00b0*/  LEA.HI.X.SX32 R3, R7, UR7, 0x1, P0 ;  /* 0x0000000707037c11 */ /* 0x000fca00080f0eff */
[----:B-1----:R-:W2:Y:S02]  /*00c0*/  LDG.E.U8 R2, desc[UR4][R2.64] ;  /* 0x0000000402027981 */ /* 0x002ea4000c1e1100 */
[----:B--2---:R-:W-:-:S13]  /*00d0*/  ISETP.NE.AND P0, PT, R2, 0x23, PT ;  /* 0x000000230200780c */ /* 0x004fda0003f05270 */
[----:B------:R-:W-:Y:S05]  /*00e0*/  @P0 EXIT ;  /* 0x000000000000094d */ /* 0x000fea0003800000 */
[----:B------:R-:W0:Y:S01]  /*00f0*/  S2R R5, SR_LANEID ;  /* 0x0000000000057919 */ /* 0x000e220000000000 */
[----:B------:R-:W-:Y:S01]  /*0100*/  VOTEU.ANY UR6, UPT, PT ;  /* 0x0000000000067886 */ /* 0x000fe200038e0100 */
[----:B------:R-:W1:Y:S01]  /*0110*/  LDC.64 R2, c[0x0][0x398] ;  /* 0x0000e600ff027b82 */ /* 0x000e620000000a00 */
[----:B------:R-:W0:Y:S08]  /*0120*/  FLO.U32 R0, UR6 ;  /* 0x0000000600007d00 */ /* 0x000e3000080e0000 */
[----:B------:R-:W1:Y:S01]  /*0130*/  POPC R11, UR6 ;  /* 0x00000006000b7d09 */ /* 0x000e620008000000 */
[----:B0-----:R-:W-:Y:S01]  /*0140*/  ISETP.EQ.U32.AND P0, PT, R0, R5, PT ;  /* 0x000000050000720c */ /* 0x001fe20003f02070 */
[----:B------:R-:W0:Y:S01]  /*0150*/  S2R R6, SR_LTMASK ;  /* 0x0000000000067919 */ /* 0x000e220000003900 */
[----:B------:R-:W2:Y:S11]  /*0160*/  LDC.64 R4, c[0x0][0x390] ;  /* 0x0000e400ff047b82 */ /* 0x000eb60000000a00 */
[----:B-1----:R-:W3:Y:S01]  /*0170*/  @P0 ATOMG.E.ADD.STRONG.GPU PT, R3, desc[UR4][R2.64], R11 ;  /* 0x8000000b020309a8 */ /* 0x002ee200081ef104 */
[----:B0-----:R-:W-:-:S06]  /*0180*/  LOP3.LUT R6, R6, UR6, RZ, 0xc0, !PT ;  /* 0x0000000606067c12 */ /* 0x001fcc000f8ec0ff */
[----:B------:R-:W0:Y:S01]  /*0190*/  POPC R6, R6 ;  /* 0x0000000600067309 */ /* 0x000e220000000000 */
[----:B---3--:R-:W0:Y:S02]  /*01a0*/  SHFL.IDX PT, R9, R3, R0, 0x1f ;  /* 0x00001f0003097589 */ /* 0x008e2400000e0000 */
[----:B0-----:R-:W-:-:S04]  /*01b0*/  IMAD.IADD R9, R9, 0x1, R6 ;  /* 0x0000000109097824 */ /* 0x001fc800078e0206 */
[----:B--2---:R-:W-:-:S05]  /*01c0*/  IMAD.WIDE R4, R9, 0x4, R4 ;  /* 0x0000000409047825 */ /* 0x004fca00078e0204 */
[----:B------:R-:W-:Y:S01]  /*01d0*/  STG.E desc[UR4][R4.64], R7 ;  /* 0x0000000704007986 */ /* 0x000fe2000c101904 */
[----:B------:R-:W-:Y:S05]  /*01e0*/  EXIT ;  /* 0x000000000000794d */ /* 0x000fea0003800000 */
.L_x_32:
        /* <DEDUP_REMOVED lines=9> */
.L_x_35:


//--------------------- .nv.shared.reserved.0     --------------------------
	.section	.nv.shared.reserved.0,"aw",@nobits
	.weak		__nv_reservedSMEM_offset_0_alias
	.size		__nv_reservedSMEM_offset_0_alias, 0, 64
	.other		__nv_reservedSMEM_offset_0_alias,@"STO_CUDA_RESERVED_SHARED STV_DEFAULT"
__nv_reservedSMEM_offset_0_alias:
	.zero		0
	.zero		64


//--------------------- .nv.constant0._Z21unique_count_hashtagsPA64_ciS0_PiS1_ --------------------------
	.section	.nv.constant0._Z21unique_count_hashtagsPA64_ciS0_PiS1_,"a",@progbits
	.sectionflags	@""
	.align	4
.nv.constant0._Z21unique_count_hashtagsPA64_ciS0_PiS1_:
	.zero		936


//--------------------- .nv.constant0._Z27parallel_hashtag_extractingPciPiiPA64_c --------------------------
	.section	.nv.constant0._Z27parallel_hashtag_extractingPciPiiPA64_c,"a",@progbits
	.sectionflags	@""
	.align	4
.nv.constant0._Z27parallel_hashtag_extractingPciPiiPA64_c:
	.zero		936


//--------------------- .nv.constant0._Z22find_hashtag_positionsPciPiS0_ --------------------------
	.section	.nv.constant0._Z22find_hashtag_positionsPciPiS0_,"a",@progbits
	.sectionflags	@""
	.align	4
.nv.constant0._Z22find_hashtag_positionsPciPiS0_:
	.zero		928


//--------------------- SYMBOLS --------------------------

	.type		.nv.reservedSmem.offset0,@object
	.size		.nv.reservedSmem.offset0,0x4
